# CuTe-DSL kernel — source=cudnn_frontend_dsl family=grouped_gemm_swiglu
# config = {"ab_dtype": "Float4E2M1FN", "sf_vec": 32, "d_dtype": "Float4E2M1FN", "vector_f32": true, "mma_mn": [256, 128], "cluster_mn": [2, 1]}


// ===== COMPILED SASS (sm_100a) =====

	.target	sm_100a

	.elftype	@"ET_EXEC"


//--------------------- .note.nv.tkinfo           --------------------------
	.section	.note.nv.tkinfo,"",@"SHT_NOTE"
	.sectionflags	@"SHF_NOTE_NV_TKINFO"
	.tkinfo
        /*0018*/ 	.word	0x00000081
        /*0030*/ 	.string	""
        /*0030*/ 	.string	"ptxas"
        /*0030*/ 	.string	"Cuda compilation tools, release 12.9, V12.9.83"
        /*0030*/ 	.string	"Build system must define TOOLS_VERSION_EXTENDED"
        /*0030*/ 	.string	"-O 3 -arch sm_100a "



//--------------------- .note.nv.cuver            --------------------------
	.section	.note.nv.cuver,"",@"SHT_NOTE"
	.sectionflags	@"SHF_NOTE_NV_CUVER"
        /*0018*/ 	.short	0x0001
        /*001a*/ 	.short	0x0064
        /*001c*/ 	.short	0x0001
        /*001e*/ 	.short	0x0000
        /*0020*/ 	.short	0x0001
        /*0022*/ 	.short	0x0000


//--------------------- .nv.info                  --------------------------
	.section	.nv.info,"",@"SHT_CUDA_INFO"
	.align	4


	//----- nvinfo : EIATTR_REGCOUNT
	.align		4
        /*0000*/ 	.byte	0x04, 0x2f
        /*0002*/ 	.short	(.L_6 - .L_5)
	.align		4
.L_5:
        /*0004*/ 	.word	index@(kernel_cutlass_kernel_cudnngrouped_gemmgrouped_gemm_swiglugrouped_gemm_swiglu_quantBlockScaledContiguousGroupedGemmKernel_object_at__TiledMMA_ThrLayoutVMNK21111000_PermutationMNK____MMAAt_0)
        /*0008*/ 	.word	0x00000085


	//----- nvinfo : EIATTR_FRAME_SIZE
	.align		4
.L_6:
        /*000c*/ 	.byte	0x04, 0x11
        /*000e*/ 	.short	(.L_8 - .L_7)
	.align		4
.L_7:
        /*0010*/ 	.word	index@($__internal_2_$__cuda_sm10x_tcgen05_guardrail_trap_unallocated_columns_being_dealloced)
        /*0014*/ 	.word	0x00000000


	//----- nvinfo : EIATTR_FRAME_SIZE
	.align		4
.L_8:
        /*0018*/ 	.byte	0x04, 0x11
        /*001a*/ 	.short	(.L_10 - .L_9)
	.align		4
.L_9:
        /*001c*/ 	.word	index@($__internal_1_$__cuda_sm10x_tcgen05_guardrail_trap_phase_invalid_during_alloc)
        /*0020*/ 	.word	0x00000000


	//----- nvinfo : EIATTR_FRAME_SIZE
	.align		4
.L_10:
        /*0024*/ 	.byte	0x04, 0x11
        /*0026*/ 	.short	(.L_12 - .L_11)
	.align		4
.L_11:
        /*0028*/ 	.word	index@($__internal_0_$__cuda_sm10x_tcgen05_guardrail_trap_col_being_dealloced_not_returned_by_alloc)
        /*002c*/ 	.word	0x00000000


	//----- nvinfo : EIATTR_FRAME_SIZE
	.align		4
.L_12:
        /*0030*/ 	.byte	0x04, 0x11
        /*0032*/ 	.short	(.L_14 - .L_13)
	.align		4
.L_13:
        /*0034*/ 	.word	index@(kernel_cutlass_kernel_cudnngrouped_gemmgrouped_gemm_swiglugrouped_gemm_swiglu_quantBlockScaledContiguousGroupedGemmKernel_object_at__TiledMMA_ThrLayoutVMNK21111000_PermutationMNK____MMAAt_0)
        /*0038*/ 	.word	0x00000000


	//----- nvinfo : EIATTR_MIN_STACK_SIZE
	.align		4
.L_14:
        /*003c*/ 	.byte	0x04, 0x12
        /*003e*/ 	.short	(.L_16 - .L_15)
	.align		4
.L_15:
        /*0040*/ 	.word	index@(kernel_cutlass_kernel_cudnngrouped_gemmgrouped_gemm_swiglugrouped_gemm_swiglu_quantBlockScaledContiguousGroupedGemmKernel_object_at__TiledMMA_ThrLayoutVMNK21111000_PermutationMNK____MMAAt_0)
        /*0044*/ 	.word	0x00000000
.L_16:


//--------------------- .nv.info.kernel_cutlass_kernel_cudnngrouped_gemmgrouped_gemm_swiglugrouped_gemm_swiglu_quantBlockScaledContiguousGroupedGemmKernel_object_at__TiledMMA_ThrLayoutVMNK21111000_PermutationMNK____MMAAt_0 --------------------------
	.section	.nv.info.kernel_cutlass_kernel_cudnngrouped_gemmgrouped_gemm_swiglugrouped_gemm_swiglu_quantBlockScaledContiguousGroupedGemmKernel_object_at__TiledMMA_ThrLayoutVMNK21111000_PermutationMNK____MMAAt_0,"",@"SHT_CUDA_INFO"
	.sectionflags	@""
	.align	4


	//----- nvinfo : EIATTR_CUDA_API_VERSION
	.align		4
        /*0000*/ 	.byte	0x04, 0x37
        /*0002*/ 	.short	(.L_18 - .L_17)
.L_17:
        /*0004*/ 	.word	0x00000081


	//----- nvinfo : EIATTR_KPARAM_INFO
	.align		4
.L_18:
        /*0008*/ 	.byte	0x04, 0x17
        /*000a*/ 	.short	(.L_20 - .L_19)
.L_19:
        /*000c*/ 	.word	0x00000000
        /*0010*/ 	.short	0x000f
        /*0012*/ 	.short	0x03f8
        /*0014*/ 	.byte	0x00, 0xf0, 0x31, 0x00


	//----- nvinfo : EIATTR_KPARAM_INFO
	.align		4
.L_20:
        /*0018*/ 	.byte	0x04, 0x17
        /*001a*/ 	.short	(.L_22 - .L_21)
.L_21:
        /*001c*/ 	.word	0x00000000
        /*0020*/ 	.short	0x000e
        /*0022*/ 	.short	0x03ec
        /*0024*/ 	.byte	0x00, 0xf0, 0x31, 0x00


	//----- nvinfo : EIATTR_KPARAM_INFO
	.align		4
.L_22:
        /*0028*/ 	.byte	0x04, 0x17
        /*002a*/ 	.short	(.L_24 - .L_23)
.L_23:
        /*002c*/ 	.word	0x00000000
        /*0030*/ 	.short	0x000d
        /*0032*/ 	.short	0x03e0
        /*0034*/ 	.byte	0x00, 0xf0, 0x31, 0x00


	//----- nvinfo : EIATTR_KPARAM_INFO
	.align		4
.L_24:
        /*0038*/ 	.byte	0x04, 0x17
        /*003a*/ 	.short	(.L_26 - .L_25)
.L_25:
        /*003c*/ 	.word	0x00000000
        /*0040*/ 	.short	0x000c
        /*0042*/ 	.short	0x03d8
        /*0044*/ 	.byte	0x00, 0xf0, 0x21, 0x00


	//----- nvinfo : EIATTR_KPARAM_INFO
	.align		4
.L_26:
        /*0048*/ 	.byte	0x04, 0x17
        /*004a*/ 	.short	(.L_28 - .L_27)
.L_27:
        /*004c*/ 	.word	0x00000000
        /*0050*/ 	.short	0x000b
        /*0052*/ 	.short	0x03d0
        /*0054*/ 	.byte	0x00, 0xf0, 0x21, 0x00


	//----- nvinfo : EIATTR_KPARAM_INFO
	.align		4
.L_28:
        /*0058*/ 	.byte	0x04, 0x17
        /*005a*/ 	.short	(.L_30 - .L_29)
.L_29:
        /*005c*/ 	.word	0x00000000
        /*0060*/ 	.short	0x000a
        /*0062*/ 	.short	0x03c8
        /*0064*/ 	.byte	0x00, 0xf0, 0x21, 0x00


	//----- nvinfo : EIATTR_KPARAM_INFO
	.align		4
.L_30:
        /*0068*/ 	.byte	0x04, 0x17
        /*006a*/ 	.short	(.L_32 - .L_31)
.L_31:
        /*006c*/ 	.word	0x00000000
        /*0070*/ 	.short	0x0009
        /*0072*/ 	.short	0x03c0
        /*0074*/ 	.byte	0x00, 0xf0, 0x21, 0x00


	//----- nvinfo : EIATTR_KPARAM_INFO
	.align		4
.L_32:
        /*0078*/ 	.byte	0x04, 0x17
        /*007a*/ 	.short	(.L_34 - .L_33)
.L_33:
        /*007c*/ 	.word	0x00000000
        /*0080*/ 	.short	0x0008
        /*0082*/ 	.short	0x0340
        /*0084*/ 	.byte	0x00, 0xf0, 0x01, 0x02


	//----- nvinfo : EIATTR_KPARAM_INFO
	.align		4
.L_34:
        /*0088*/ 	.byte	0x04, 0x17
        /*008a*/ 	.short	(.L_36 - .L_35)
.L_35:
        /*008c*/ 	.word	0x00000000
        /*0090*/ 	.short	0x0007
        /*0092*/ 	.short	0x02c0
        /*0094*/ 	.byte	0x00, 0xf0, 0x01, 0x02


	//----- nvinfo : EIATTR_KPARAM_INFO
	.align		4
.L_36:
        /*0098*/ 	.byte	0x04, 0x17
        /*009a*/ 	.short	(.L_38 - .L_37)
.L_37:
        /*009c*/ 	.word	0x00000000
        /*00a0*/ 	.short	0x0006
        /*00a2*/ 	.short	0x0240
        /*00a4*/ 	.byte	0x00, 0xf0, 0x01, 0x02


	//----- nvinfo : EIATTR_KPARAM_INFO
	.align		4
.L_38:
        /*00a8*/ 	.byte	0x04, 0x17
        /*00aa*/ 	.short	(.L_40 - .L_39)
.L_39:
        /*00ac*/ 	.word	0x00000000
        /*00b0*/ 	.short	0x0005
        /*00b2*/ 	.short	0x01c0
        /*00b4*/ 	.byte	0x00, 0xf0, 0x01, 0x02


	//----- nvinfo : EIATTR_KPARAM_INFO
	.align		4
.L_40:
        /*00b8*/ 	.byte	0x04, 0x17
        /*00ba*/ 	.short	(.L_42 - .L_41)
.L_41:
        /*00bc*/ 	.word	0x00000000
        /*00c0*/ 	.short	0x0004
        /*00c2*/ 	.short	0x0140
        /*00c4*/ 	.byte	0x00, 0xf0, 0x01, 0x02


	//----- nvinfo : EIATTR_KPARAM_INFO
	.align		4
.L_42:
        /*00c8*/ 	.byte	0x04, 0x17
        /*00ca*/ 	.short	(.L_44 - .L_43)
.L_43:
        /*00cc*/ 	.word	0x00000000
        /*00d0*/ 	.short	0x0003
        /*00d2*/ 	.short	0x00c0
        /*00d4*/ 	.byte	0x00, 0xf0, 0x01, 0x02


	//----- nvinfo : EIATTR_KPARAM_INFO
	.align		4
.L_44:
        /*00d8*/ 	.byte	0x04, 0x17
        /*00da*/ 	.short	(.L_46 - .L_45)
.L_45:
        /*00dc*/ 	.word	0x00000000
        /*00e0*/ 	.short	0x0002
        /*00e2*/ 	.short	0x0040
        /*00e4*/ 	.byte	0x00, 0xf0, 0x01, 0x02


	//----- nvinfo : EIATTR_KPARAM_INFO
	.align		4
.L_46:
        /*00e8*/ 	.byte	0x04, 0x17
        /*00ea*/ 	.short	(.L_48 - .L_47)
.L_47:
        /*00ec*/ 	.word	0x00000000
        /*00f0*/ 	.short	0x0001
        /*00f2*/ 	.short	0x000c
        /*00f4*/ 	.byte	0x00, 0xf0, 0x31, 0x00


	//----- nvinfo : EIATTR_KPARAM_INFO
	.align		4
.L_48:
        /*00f8*/ 	.byte	0x04, 0x17
        /*00fa*/ 	.short	(.L_50 - .L_49)
.L_49:
        /*00fc*/ 	.word	0x00000000
        /*0100*/ 	.short	0x0000
        /*0102*/ 	.short	0x0000
        /*0104*/ 	.byte	0x00, 0xf0, 0x31, 0x00


	//----- nvinfo : EIATTR_AT_ENTRY_FRAGMENTS
	.align		4
.L_50:
        /*0108*/ 	.byte	0x04, 0x4f
        /*010a*/ 	.short	(.L_52 - .L_51)


	//   ....[0]....
.L_51:
        /*010c*/ 	.word	0x00000004


	//   ....[1]....
        /*0110*/ 	.word	0x00000005


	//----- nvinfo : EIATTR_RESERVED_SMEM_USED
	.align		4
.L_52:
        /*0114*/ 	.byte	0x01, 0x41
	.zero		2


	//----- nvinfo : EIATTR_SPARSE_MMA_MASK
	.align		4
        /*0118*/ 	.byte	0x03, 0x50
        /*011a*/ 	.short	0x0000


	//----- nvinfo : EIATTR_TCGEN05_2CTA_USED
	.align		4
        /*011c*/ 	.byte	0x01, 0x52
	.zero		2


	//----- nvinfo : EIATTR_MAXREG_COUNT
	.align		4
        /*0120*/ 	.byte	0x03, 0x1b
        /*0122*/ 	.short	0x00ff


	//----- nvinfo : EIATTR_NUM_BARRIERS
	.align		4
        /*0124*/ 	.byte	0x02, 0x4c
        /*0126*/ 	.byte	0x05
	.zero		1


	//----- nvinfo : EIATTR_INT_WARP_WIDE_INSTR_OFFSETS
	.align		4
        /*0128*/ 	.byte	0x04, 0x31
        /*012a*/ 	.short	(.L_54 - .L_53)


	//   ....[0]....
.L_53:
        /*012c*/ 	.word	0x000054e0


	//   ....[1]....
        /*0130*/ 	.word	0x00005560


	//   ....[2]....
        /*0134*/ 	.word	0x00005580


	//----- nvinfo : EIATTR_COOP_GROUP_MASK_REGIDS
	.align		4
.L_54:
        /*0138*/ 	.byte	0x04, 0x29
        /*013a*/ 	.short	(.L_56 - .L_55)


	//   ....[0]....
.L_55:
        /*013c*/ 	.word	0xffffffff


	//   ....[1]....
        /*0140*/ 	.word	0xffffffff


	//   ....[2]....
        /*0144*/ 	.word	0xffffffff


	//   ....[3]....
        /*0148*/ 	.word	0xffffffff


	//   ....[4]....
        /*014c*/ 	.word	0xffffffff


	//   ....[5]....
        /*0150*/ 	.word	0xffffffff


	//   ....[6]....
        /*0154*/ 	.word	0xffffffff


	//   ....[7]....
        /*0158*/ 	.word	0xffffffff


	//   ....[8]....
        /*015c*/ 	.word	0xffffffff


	//   ....[9]....
        /*0160*/ 	.word	0xffffffff


	//   ....[10]....
        /*0164*/ 	.word	0xffffffff


	//   ....[11]....
        /*0168*/ 	.word	0xffffffff


	//----- nvinfo : EIATTR_COOP_GROUP_INSTR_OFFSETS
	.align		4
.L_56:
        /*016c*/ 	.byte	0x04, 0x28
        /*016e*/ 	.short	(.L_58 - .L_57)


	//   ....[0]....
.L_57:
        /*0170*/ 	.word	0x00000130


	//   ....[1]....
        /*0174*/ 	.word	0x00000470


	//   ....[2]....
        /*0178*/ 	.word	0x00000620


	//   ....[3]....
        /*017c*/ 	.word	0x000008a0


	//   ....[4]....
        /*0180*/ 	.word	0x00000c30


	//   ....[5]....
        /*0184*/ 	.word	0x00000f00


	//   ....[6]....
        /*0188*/ 	.word	0x00000f60


	//   ....[7]....
        /*018c*/ 	.word	0x00002e50


	//   ....[8]....
        /*0190*/ 	.word	0x00003460


	//   ....[9]....
        /*0194*/ 	.word	0x00004ff0


	//   ....[10]....
        /*0198*/ 	.word	0x00005360


	//   ....[11]....
        /*019c*/ 	.word	0x00005620


	//----- nvinfo : EIATTR_VRC_CTA_INIT_COUNT
	.align		4
.L_58:
        /*01a0*/ 	.byte	0x02, 0x4a
        /*01a2*/ 	.byte	0x80
	.zero		1


	//----- nvinfo : EIATTR_MBARRIER_INSTR_OFFSETS
	.align		4
        /*01a4*/ 	.byte	0x04, 0x39
        /*01a6*/ 	.short	(.L_60 - .L_59)


	//   ....[0]....
.L_59:
        /*01a8*/ 	.word	0x00000340
        /*01ac*/ 	.word	0x000000ff
        /*01b0*/ 	.word	0x00000000
        /*01b4*/ 	.short	0x0100
        /*01b6*/ 	.byte	0x06
	.zero		1


	//   ....[1]....
        /*01b8*/ 	.word	0x00000350
        /*01bc*/ 	.word	0x000000ff
        /*01c0*/ 	.word	0x00000008
        /*01c4*/ 	.short	0x0100
        /*01c6*/ 	.byte	0x06
	.zero		1


	//   ....[2]....
        /*01c8*/ 	.word	0x00000360
        /*01cc*/ 	.word	0x000000ff
        /*01d0*/ 	.word	0x00000010
        /*01d4*/ 	.short	0x0100
        /*01d6*/ 	.byte	0x06
	.zero		1


	//   ....[3]....
        /*01d8*/ 	.word	0x00000370
        /*01dc*/ 	.word	0x000000ff
        /*01e0*/ 	.word	0x00000018
        /*01e4*/ 	.short	0x0100
        /*01e6*/ 	.byte	0x06
	.zero		1


	//   ....[4]....
        /*01e8*/ 	.word	0x00000380
        /*01ec*/ 	.word	0x000000ff
        /*01f0*/ 	.word	0x00000020
        /*01f4*/ 	.short	0x0100
        /*01f6*/ 	.byte	0x06
	.zero		1


	//   ....[5]....
        /*01f8*/ 	.word	0x00000390
        /*01fc*/ 	.word	0x000000ff
        /*0200*/ 	.word	0x00000028
        /*0204*/ 	.short	0x0100
        /*0206*/ 	.byte	0x06
	.zero		1


	//   ....[6]....
        /*0208*/ 	.word	0x000003a0
        /*020c*/ 	.word	0x000000ff
        /*0210*/ 	.word	0x00000030
        /*0214*/ 	.short	0x0100
        /*0216*/ 	.byte	0x06
	.zero		1


	//   ....[7]....
        /*0218*/ 	.word	0x000003b0
        /*021c*/ 	.word	0x000000ff
        /*0220*/ 	.word	0x00000038
        /*0224*/ 	.short	0x0100
        /*0226*/ 	.byte	0x06
	.zero		1


	//   ....[8]....
        /*0228*/ 	.word	0x000003c0
        /*022c*/ 	.word	0x000000ff
        /*0230*/ 	.word	0x00000040
        /*0234*/ 	.short	0x0100
        /*0236*/ 	.byte	0x06
	.zero		1


	//   ....[9]....
        /*0238*/ 	.word	0x000003d0
        /*023c*/ 	.word	0x000000ff
        /*0240*/ 	.word	0x00000048
        /*0244*/ 	.short	0x0100
        /*0246*/ 	.byte	0x06
	.zero		1


	//   ....[10]....
        /*0248*/ 	.word	0x000003e0
        /*024c*/ 	.word	0x000000ff
        /*0250*/ 	.word	0x00000050
        /*0254*/ 	.short	0x0100
        /*0256*/ 	.byte	0x06
	.zero		1


	//   ....[11]....
        /*0258*/ 	.word	0x000003f0
        /*025c*/ 	.word	0x000000ff
        /*0260*/ 	.word	0x00000058
        /*0264*/ 	.short	0x0100
        /*0266*/ 	.byte	0x06
	.zero		1


	//   ....[12]....
        /*0268*/ 	.word	0x00000400
        /*026c*/ 	.word	0x000000ff
        /*0270*/ 	.word	0x00000060
        /*0274*/ 	.short	0x0100
        /*0276*/ 	.byte	0x06
	.zero		1


	//   ....[13]....
        /*0278*/ 	.word	0x00000410
        /*027c*/ 	.word	0x000000ff
        /*0280*/ 	.word	0x00000068
        /*0284*/ 	.short	0x0100
        /*0286*/ 	.byte	0x06
	.zero		1


	//   ....[14]....
        /*0288*/ 	.word	0x00000590
        /*028c*/ 	.word	0x000000ff
        /*0290*/ 	.word	0x00000070
        /*0294*/ 	.short	0x0100
        /*0296*/ 	.byte	0x07
	.zero		1


	//   ....[15]....
        /*0298*/ 	.word	0x000005a0
        /*029c*/ 	.word	0x000000ff
        /*02a0*/ 	.word	0x00000078
        /*02a4*/ 	.short	0x0100
        /*02a6*/ 	.byte	0x07
	.zero		1


	//   ....[16]....
        /*02a8*/ 	.word	0x000005b0
        /*02ac*/ 	.word	0x000000ff
        /*02b0*/ 	.word	0x00000080
        /*02b4*/ 	.short	0x0100
        /*02b6*/ 	.byte	0x07
	.zero		1


	//   ....[17]....
        /*02b8*/ 	.word	0x000005c0
        /*02bc*/ 	.word	0x000000ff
        /*02c0*/ 	.word	0x00000088
        /*02c4*/ 	.short	0x0100
        /*02c6*/ 	.byte	0x07
	.zero		1


	//   ....[18]....
        /*02c8*/ 	.word	0x00000740
        /*02cc*/ 	.word	0x000000ff
        /*02d0*/ 	.word	0x00000090
        /*02d4*/ 	.short	0x0100
        /*02d6*/ 	.byte	0x07
	.zero		1


	//   ....[19]....
        /*02d8*/ 	.word	0x00000750
        /*02dc*/ 	.word	0x000000ff
        /*02e0*/ 	.word	0x00000098
        /*02e4*/ 	.short	0x0100
        /*02e6*/ 	.byte	0x07
	.zero		1


	//   ....[20]....
        /*02e8*/ 	.word	0x00000760
        /*02ec*/ 	.word	0x000000ff
        /*02f0*/ 	.word	0x000000a0
        /*02f4*/ 	.short	0x0100
        /*02f6*/ 	.byte	0x07
	.zero		1


	//   ....[21]....
        /*02f8*/ 	.word	0x00000770
        /*02fc*/ 	.word	0x000000ff
        /*0300*/ 	.word	0x000000a8
        /*0304*/ 	.short	0x0100
        /*0306*/ 	.byte	0x07
	.zero		1


	//   ....[22]....
        /*0308*/ 	.word	0x00000840
        /*030c*/ 	.word	0x000000ff
        /*0310*/ 	.word	0x000000b0
        /*0314*/ 	.short	0x0100
        /*0316*/ 	.byte	0x06
	.zero		1


	//   ....[23]....
        /*0318*/ 	.word	0x00000fc0
        /*031c*/ 	.word	0x0000000e
        /*0320*/ 	.word	0x000000a0
        /*0324*/ 	.short	0x010a
        /*0326*/ 	.byte	0xff
	.zero		1


	//   ....[24]....
        /*0328*/ 	.word	0x000010a0
        /*032c*/ 	.word	0x0000000e
        /*0330*/ 	.word	0x00000090
        /*0334*/ 	.short	0x0101
        /*0336*/ 	.byte	0xff
	.zero		1


	//   ....[25]....
        /*0338*/ 	.word	0x000012d0
        /*033c*/ 	.word	0x00000002
        /*0340*/ 	.word	0x000000a0
        /*0344*/ 	.short	0x010a
        /*0346*/ 	.byte	0xff
	.zero		1


	//   ....[26]....
        /*0348*/ 	.word	0x000013f0
        /*034c*/ 	.word	0x00000002
        /*0350*/ 	.word	0x00000090
        /*0354*/ 	.short	0x0101
        /*0356*/ 	.byte	0xff
	.zero		1


	//   ....[27]....
        /*0358*/ 	.word	0x00001400
        /*035c*/ 	.word	0x00000003
        /*0360*/ 	.word	0x000000a0
        /*0364*/ 	.short	0x010a
        /*0366*/ 	.byte	0xff
	.zero		1


	//   ....[28]....
        /*0368*/ 	.word	0x00001490
        /*036c*/ 	.word	0x000000ff
        /*0370*/ 	.word	0x00000090
        /*0374*/ 	.short	0x010a
        /*0376*/ 	.byte	0x22
	.zero		1


	//   ....[29]....
        /*0378*/ 	.word	0x00001510
        /*037c*/ 	.word	0x000000ff
        /*0380*/ 	.word	0x000000a0
        /*0384*/ 	.short	0x0101
        /*0386*/ 	.byte	0x22
	.zero		1


	//   ....[30]....
        /*0388*/ 	.word	0x00001620
        /*038c*/ 	.word	0x000000ff
        /*0390*/ 	.word	0x00000038
        /*0394*/ 	.short	0x010a
        /*0396*/ 	.byte	0x06
	.zero		1


	//   ....[31]....
        /*0398*/ 	.word	0x000017e0
        /*039c*/ 	.word	0x000000ff
        /*03a0*/ 	.word	0x00000038
        /*03a4*/ 	.short	0x010a
        /*03a6*/ 	.byte	0x05
	.zero		1


	//   ....[32]....
        /*03a8*/ 	.word	0x00001a70
        /*03ac*/ 	.word	0x000000ff
        /*03b0*/ 	.word	0x00000038
        /*03b4*/ 	.short	0x010a
        /*03b6*/ 	.byte	0x21
	.zero		1


	//   ....[33]....
        /*03b8*/ 	.word	0x00001ab0
        /*03bc*/ 	.word	0x00000003
        /*03c0*/ 	.word	0x00000090
        /*03c4*/ 	.short	0x010a
        /*03c6*/ 	.byte	0xff
	.zero		1


	//   ....[34]....
        /*03c8*/ 	.word	0x00001b50
        /*03cc*/ 	.word	0x00000003
        /*03d0*/ 	.word	0x000000a0
        /*03d4*/ 	.short	0x0101
        /*03d6*/ 	.byte	0xff
	.zero		1


	//   ....[35]....
        /*03d8*/ 	.word	0x00001d90
        /*03dc*/ 	.word	0x000000ff
        /*03e0*/ 	.word	0x00000038
        /*03e4*/ 	.short	0x010a
        /*03e6*/ 	.byte	0x05
	.zero		1


	//   ....[36]....
        /*03e8*/ 	.word	0x00001e70
        /*03ec*/ 	.word	0x000000ff
        /*03f0*/ 	.word	0x00000090
        /*03f4*/ 	.short	0x010a
        /*03f6*/ 	.byte	0x0c
	.zero		1


	//   ....[37]....
        /*03f8*/ 	.word	0x00001f10
        /*03fc*/ 	.word	0x000000ff
        /*0400*/ 	.word	0x000000a0
        /*0404*/ 	.short	0x0101
        /*0406*/ 	.byte	0x0c
	.zero		1


	//   ....[38]....
        /*0408*/ 	.word	0x000023f0
        /*040c*/ 	.word	0x000000ff
        /*0410*/ 	.word	0x00000000
        /*0414*/ 	.short	0x010a
        /*0416*/ 	.byte	0x19
	.zero		1


	//   ....[39]....
        /*0418*/ 	.word	0x00002400
        /*041c*/ 	.word	0x000000ff
        /*0420*/ 	.word	0x00000080
        /*0424*/ 	.short	0x010a
        /*0426*/ 	.byte	0x11
	.zero		1


	//   ....[40]....
        /*0428*/ 	.word	0x00002450
        /*042c*/ 	.word	0x000000ff
        /*0430*/ 	.word	0x00000080
        /*0434*/ 	.short	0x010a
        /*0436*/ 	.byte	0x11
	.zero		1


	//   ....[41]....
        /*0438*/ 	.word	0x00002660
        /*043c*/ 	.word	0x000000ff
        /*0440*/ 	.word	0x00000000
        /*0444*/ 	.short	0x010a
        /*0446*/ 	.byte	0x0d
	.zero		1


	//   ....[42]....
        /*0448*/ 	.word	0x00002810
        /*044c*/ 	.word	0x000000ff
        /*0450*/ 	.word	0x00000000
        /*0454*/ 	.short	0x010a
        /*0456*/ 	.byte	0x19
	.zero		1


	//   ....[43]....
        /*0458*/ 	.word	0x00002930
        /*045c*/ 	.word	0x000000ff
        /*0460*/ 	.word	0x00000080
        /*0464*/ 	.short	0x010a
        /*0466*/ 	.byte	0x10
	.zero		1


	//   ....[44]....
        /*0468*/ 	.word	0x00002940
        /*046c*/ 	.word	0x00000002
        /*0470*/ 	.word	0x00000090
        /*0474*/ 	.short	0x010a
        /*0476*/ 	.byte	0xff
	.zero		1


	//   ....[45]....
        /*0478*/ 	.word	0x000029e0
        /*047c*/ 	.word	0x00000002
        /*0480*/ 	.word	0x000000a0
        /*0484*/ 	.short	0x0101
        /*0486*/ 	.byte	0xff
	.zero		1


	//   ....[46]....
        /*0488*/ 	.word	0x00002ae0
        /*048c*/ 	.word	0x00000000
        /*0490*/ 	.word	0x00000080
        /*0494*/ 	.short	0x010a
        /*0496*/ 	.byte	0xff
	.zero		1


	//   ....[47]....
        /*0498*/ 	.word	0x00002b20
        /*049c*/ 	.word	0x00000000
        /*04a0*/ 	.word	0x00000080
        /*04a4*/ 	.short	0x010a
        /*04a6*/ 	.byte	0xff
	.zero		1


	//   ....[48]....
        /*04a8*/ 	.word	0x00002c20
        /*04ac*/ 	.word	0x000000ff
        /*04b0*/ 	.word	0x000000b0
        /*04b4*/ 	.short	0x0100
        /*04b6*/ 	.byte	0x05
	.zero		1


	//   ....[49]....
        /*04b8*/ 	.word	0x00002d10
        /*04bc*/ 	.word	0x000000ff
        /*04c0*/ 	.word	0x000000b0
        /*04c4*/ 	.short	0x0100
        /*04c6*/ 	.byte	0x05
	.zero		1


	//   ....[50]....
        /*04c8*/ 	.word	0x00002e00
        /*04cc*/ 	.word	0x000000ff
        /*04d0*/ 	.word	0x000000b0
        /*04d4*/ 	.short	0x0100
        /*04d6*/ 	.byte	0x05
	.zero		1


	//   ....[51]....
        /*04d8*/ 	.word	0x000030d0
        /*04dc*/ 	.word	0x00000003
        /*04e0*/ 	.word	0x00000000
        /*04e4*/ 	.short	0x010a
        /*04e6*/ 	.byte	0xff
	.zero		1


	//   ....[52]....
        /*04e8*/ 	.word	0x000030f0
        /*04ec*/ 	.word	0x00000003
        /*04f0*/ 	.word	0x00000000
        /*04f4*/ 	.short	0x010a
        /*04f6*/ 	.byte	0xff
	.zero		1


	//   ....[53]....
        /*04f8*/ 	.word	0x000032d0
        /*04fc*/ 	.word	0x00000003
        /*0500*/ 	.word	0x00000000
        /*0504*/ 	.short	0x010a
        /*0506*/ 	.byte	0xff
	.zero		1


	//   ....[54]....
        /*0508*/ 	.word	0x000032f0
        /*050c*/ 	.word	0x00000003
        /*0510*/ 	.word	0x00000000
        /*0514*/ 	.short	0x010a
        /*0516*/ 	.byte	0xff
	.zero		1


	//   ....[55]....
        /*0518*/ 	.word	0x000033e0
        /*051c*/ 	.word	0x00000003
        /*0520*/ 	.word	0x00000000
        /*0524*/ 	.short	0x0101
        /*0526*/ 	.byte	0xff
	.zero		1


	//   ....[56]....
        /*0528*/ 	.word	0x000034d0
        /*052c*/ 	.word	0x00000057
        /*0530*/ 	.word	0x00000090
        /*0534*/ 	.short	0x010a
        /*0536*/ 	.byte	0xff
	.zero		1


	//   ....[57]....
        /*0538*/ 	.word	0x00003530
        /*053c*/ 	.word	0x00000057
        /*0540*/ 	.word	0x000000a0
        /*0544*/ 	.short	0x0101
        /*0546*/ 	.byte	0xff
	.zero		1


	//   ....[58]....
        /*0548*/ 	.word	0x00003930
        /*054c*/ 	.word	0x0000007e
        /*0550*/ 	.word	0x00000070
        /*0554*/ 	.short	0x010a
        /*0556*/ 	.byte	0xff
	.zero		1


	//   ....[59]....
        /*0558*/ 	.word	0x00004fa0
        /*055c*/ 	.word	0x00000005
        /*0560*/ 	.word	0x00000000
        /*0564*/ 	.short	0x0101
        /*0566*/ 	.byte	0xff
	.zero		1


	//   ....[60]....
        /*0568*/ 	.word	0x00004fb0
        /*056c*/ 	.word	0x00000003
        /*0570*/ 	.word	0x00000090
        /*0574*/ 	.short	0x010a
        /*0576*/ 	.byte	0xff
	.zero		1


	//   ....[61]....
        /*0578*/ 	.word	0x00005070
        /*057c*/ 	.word	0x00000003
        /*0580*/ 	.word	0x000000a0
        /*0584*/ 	.short	0x0101
        /*0586*/ 	.byte	0xff
	.zero		1


	//   ....[62]....
        /*0588*/ 	.word	0x00005310
        /*058c*/ 	.word	0x00000003
        /*0590*/ 	.word	0x00000000
        /*0594*/ 	.short	0x0101
        /*0596*/ 	.byte	0xff
	.zero		1


	//   ....[63]....
        /*0598*/ 	.word	0x00005320
        /*059c*/ 	.word	0x00000057
        /*05a0*/ 	.word	0x000000b0
        /*05a4*/ 	.short	0x010a
        /*05a6*/ 	.byte	0xff
	.zero		1


	//   ....[64]....
        /*05a8*/ 	.word	0x000056c0
        /*05ac*/ 	.word	0x00000057
        /*05b0*/ 	.word	0x000000b0
        /*05b4*/ 	.short	0x0100
        /*05b6*/ 	.byte	0xff
	.zero		1


	//   ....[65]....
        /*05b8*/ 	.word	0x00005720
        /*05bc*/ 	.word	0x0000000e
        /*05c0*/ 	.word	0x000000a0
        /*05c4*/ 	.short	0x010a
        /*05c6*/ 	.byte	0xff
	.zero		1


	//   ....[66]....
        /*05c8*/ 	.word	0x00005780
        /*05cc*/ 	.word	0x00000002
        /*05d0*/ 	.word	0x000000a0
        /*05d4*/ 	.short	0x010a
        /*05d6*/ 	.byte	0xff
	.zero		1


	//   ....[67]....
        /*05d8*/ 	.word	0x000057e0
        /*05dc*/ 	.word	0x00000003
        /*05e0*/ 	.word	0x000000a0
        /*05e4*/ 	.short	0x010a
        /*05e6*/ 	.byte	0xff
	.zero		1


	//   ....[68]....
        /*05e8*/ 	.word	0x00005840
        /*05ec*/ 	.word	0x00000000
        /*05f0*/ 	.word	0x00000090
        /*05f4*/ 	.short	0x010a
        /*05f6*/ 	.byte	0xff
	.zero		1


	//   ....[69]....
        /*05f8*/ 	.word	0x000058c0
        /*05fc*/ 	.word	0x00000000
        /*0600*/ 	.word	0x00000038
        /*0604*/ 	.short	0x010a
        /*0606*/ 	.byte	0xff
	.zero		1


	//   ....[70]....
        /*0608*/ 	.word	0x00005920
        /*060c*/ 	.word	0x00000003
        /*0610*/ 	.word	0x00000090
        /*0614*/ 	.short	0x010a
        /*0616*/ 	.byte	0xff
	.zero		1


	//   ....[71]....
        /*0618*/ 	.word	0x000059a0
        /*061c*/ 	.word	0x00000000
        /*0620*/ 	.word	0x00000038
        /*0624*/ 	.short	0x010a
        /*0626*/ 	.byte	0xff
	.zero		1


	//   ....[72]....
        /*0628*/ 	.word	0x00005a00
        /*062c*/ 	.word	0x00000002
        /*0630*/ 	.word	0x00000090
        /*0634*/ 	.short	0x010a
        /*0636*/ 	.byte	0xff
	.zero		1


	//   ....[73]....
        /*0638*/ 	.word	0x00005a80
        /*063c*/ 	.word	0x00000000
        /*0640*/ 	.word	0x00000080
        /*0644*/ 	.short	0x010a
        /*0646*/ 	.byte	0xff
	.zero		1


	//   ....[74]....
        /*0648*/ 	.word	0x00005b00
        /*064c*/ 	.word	0x00000000
        /*0650*/ 	.word	0x00000000
        /*0654*/ 	.short	0x010a
        /*0656*/ 	.byte	0xff
	.zero		1


	//   ....[75]....
        /*0658*/ 	.word	0x00005b70
        /*065c*/ 	.word	0x00000002
        /*0660*/ 	.word	0x00000090
        /*0664*/ 	.short	0x010a
        /*0666*/ 	.byte	0xff
	.zero		1


	//   ....[76]....
        /*0668*/ 	.word	0x00005bd0
        /*066c*/ 	.word	0x00000003
        /*0670*/ 	.word	0x00000000
        /*0674*/ 	.short	0x010a
        /*0676*/ 	.byte	0xff
	.zero		1


	//   ....[77]....
        /*0678*/ 	.word	0x00005c30
        /*067c*/ 	.word	0x00000003
        /*0680*/ 	.word	0x00000000
        /*0684*/ 	.short	0x010a
        /*0686*/ 	.byte	0xff
	.zero		1


	//   ....[78]....
        /*0688*/ 	.word	0x00005c80
        /*068c*/ 	.word	0x00000057
        /*0690*/ 	.word	0x00000090
        /*0694*/ 	.short	0x010a
        /*0696*/ 	.byte	0xff
	.zero		1


	//   ....[79]....
        /*0698*/ 	.word	0x00005ce0
        /*069c*/ 	.word	0x0000007e
        /*06a0*/ 	.word	0x00000070
        /*06a4*/ 	.short	0x010a
        /*06a6*/ 	.byte	0xff
	.zero		1


	//   ....[80]....
        /*06a8*/ 	.word	0x00005d40
        /*06ac*/ 	.word	0x00000003
        /*06b0*/ 	.word	0x00000090
        /*06b4*/ 	.short	0x010a
        /*06b6*/ 	.byte	0xff
	.zero		1


	//   ....[81]....
        /*06b8*/ 	.word	0x00005d90
        /*06bc*/ 	.word	0x00000057
        /*06c0*/ 	.word	0x000000b0
        /*06c4*/ 	.short	0x010a
        /*06c6*/ 	.byte	0xff
	.zero		1


	//----- nvinfo : EIATTR_NUM_MBARRIERS
	.align		4
.L_60:
        /*06c8*/ 	.byte	0x03, 0x38
        /*06ca*/ 	.short	0x001b


	//----- nvinfo : EIATTR_EXIT_INSTR_OFFSETS
	.align		4
        /*06cc*/ 	.byte	0x04, 0x1c
        /*06ce*/ 	.short	(.L_62 - .L_61)


	//   ....[0]....
.L_61:
        /*06d0*/ 	.word	0x00005700


	//----- nvinfo : EIATTR_MAX_THREADS
	.align		4
.L_62:
        /*06d4*/ 	.byte	0x04, 0x05
        /*06d6*/ 	.short	(.L_64 - .L_63)
.L_63:
        /*06d8*/ 	.word	0x000000e0
        /*06dc*/ 	.word	0x00000001
        /*06e0*/ 	.word	0x00000001


	//----- nvinfo : EIATTR_CRS_STACK_SIZE
	.align		4
.L_64:
        /*06e4*/ 	.byte	0x04, 0x1e
        /*06e6*/ 	.short	(.L_66 - .L_65)
.L_65:
        /*06e8*/ 	.word	0x00000000


	//----- nvinfo : EIATTR_CBANK_PARAM_SIZE
	.align		4
.L_66:
        /*06ec*/ 	.byte	0x03, 0x19
        /*06ee*/ 	.short	0x0404


	//----- nvinfo : EIATTR_PARAM_CBANK
	.align		4
        /*06f0*/ 	.byte	0x04, 0x0a
        /*06f2*/ 	.short	(.L_68 - .L_67)
	.align		4
.L_67:
        /*06f4*/ 	.word	index@(.nv.constant0.kernel_cutlass_kernel_cudnngrouped_gemmgrouped_gemm_swiglugrouped_gemm_swiglu_quantBlockScaledContiguousGroupedGemmKernel_object_at__TiledMMA_ThrLayoutVMNK21111000_PermutationMNK____MMAAt_0)
        /*06f8*/ 	.short	0x0380
        /*06fa*/ 	.short	0x0404


	//----- nvinfo : EIATTR_SW_WAR
	.align		4
.L_68:
        /*06fc*/ 	.byte	0x04, 0x36
        /*06fe*/ 	.short	(.L_70 - .L_69)
.L_69:
        /*0700*/ 	.word	0x00000008
.L_70:


//--------------------- .nv.compat                --------------------------
	.section	.nv.compat,"",@"SHT_CUDA_COMPAT_INFO"
	.align	4
        /*0000*/ 	.byte	0x02, 0x02, 0x02, 0x00, 0x02, 0x05, 0x05, 0x00, 0x02, 0x03, 0x01, 0x00, 0x02, 0x06, 0x01, 0x00


//--------------------- .nv.callgraph             --------------------------
	.section	.nv.callgraph,"",@"SHT_CUDA_CALLGRAPH"
	.align	4
	.sectionentsize	8
	.align		4
        /*0000*/ 	.word	0x00000000
	.align		4
        /*0004*/ 	.word	0xffffffff
	.align		4
        /*0008*/ 	.word	0x00000000
	.align		4
        /*000c*/ 	.word	0xfffffffe
	.align		4
        /*0010*/ 	.word	0x00000000
	.align		4
        /*0014*/ 	.word	0xfffffffd
	.align		4
        /*0018*/ 	.word	0x00000000
	.align		4
        /*001c*/ 	.word	0xfffffffc


//--------------------- .text.kernel_cutlass_kernel_cudnngrouped_gemmgrouped_gemm_swiglugrouped_gemm_swiglu_quantBlockScaledContiguousGroupedGemmKernel_object_at__TiledMMA_ThrLayoutVMNK21111000_PermutationMNK____MMAAt_0 --------------------------
	.section	.text.kernel_cutlass_kernel_cudnngrouped_gemmgrouped_gemm_swiglugrouped_gemm_swiglu_quantBlockScaledContiguousGroupedGemmKernel_object_at__TiledMMA_ThrLayoutVMNK21111000_PermutationMNK____MMAAt_0,"ax",@progbits
	.align	128
        .global         kernel_cutlass_kernel_cudnngrouped_gemmgrouped_gemm_swiglugrouped_gemm_swiglu_quantBlockScaledContiguousGroupedGemmKernel_object_at__TiledMMA_ThrLayoutVMNK21111000_PermutationMNK____MMAAt_0
        .type           kernel_cutlass_kernel_cudnngrouped_gemmgrouped_gemm_swiglugrouped_gemm_swiglu_quantBlockScaledContiguousGroupedGemmKernel_object_at__TiledMMA_ThrLayoutVMNK21111000_PermutationMNK____MMAAt_0,@function
        .size           kernel_cutlass_kernel_cudnngrouped_gemmgrouped_gemm_swiglugrouped_gemm_swiglu_quantBlockScaledContiguousGroupedGemmKernel_object_at__TiledMMA_ThrLayoutVMNK21111000_PermutationMNK____MMAAt_0,(.L_x_116 - kernel_cutlass_kernel_cudnngrouped_gemmgrouped_gemm_swiglugrouped_gemm_swiglu_quantBlockScaledContiguousGroupedGemmKernel_object_at__TiledMMA_ThrLayoutVMNK21111000_PermutationMNK____MMAAt_0)
        .other          kernel_cutlass_kernel_cudnngrouped_gemmgrouped_gemm_swiglugrouped_gemm_swiglu_quantBlockScaledContiguousGroupedGemmKernel_object_at__TiledMMA_ThrLayoutVMNK21111000_PermutationMNK____MMAAt_0,@"STO_CUDA_ENTRY STV_DEFAULT"
kernel_cutlass_kernel_cudnngrouped_gemmgrouped_gemm_swiglugrouped_gemm_swiglu_quantBlockScaledContiguousGroupedGemmKernel_object_at__TiledMMA_ThrLayoutVMNK21111000_PermutationMNK____MMAAt_0:
.text.kernel_cutlass_kernel_cudnngrouped_gemmgrouped_gemm_swiglugrouped_gemm_swiglu_quantBlockScaledContiguousGroupedGemmKernel_object_at__TiledMMA_ThrLayoutVMNK21111000_PermutationMNK____MMAAt_0:
[----:B------:R-:W1:Y:S01]  /*0000*/  LDC R1, c[0x0][0x37c] ;  /* 0x0000df00ff017b82 */ /* 0x000e620000000800 */
[----:B------:R-:W2:Y:S01]  /*0010*/  S2R R3, SR_TID.Y ;  /* 0x0000000000037919 */ /* 0x000ea20000002200 */
[----:B------:R-:W3:Y:S06]  /*0020*/  LDCU UR5, c[0x0][0x360] ;  /* 0x00006c00ff0577ac */ /* 0x000eec0008000800 */
[----:B------:R-:W4:Y:S01]  /*0030*/  S2UR UR23, SR_CTAID.X ;  /* 0x00000000001779c3 */ /* 0x000f220000002500 */
[----:B------:R-:W2:Y:S01]  /*0040*/  S2R R0, SR_TID.Z ;  /* 0x0000000000007919 */ /* 0x000ea20000002300 */
[----:B------:R-:W2:Y:S01]  /*0050*/  LDCU UR4, c[0x0][0x364] ;  /* 0x00006c80ff0477ac */ /* 0x000ea20008000800 */
[----:B------:R-:W3:Y:S01]  /*0060*/  S2R R106, SR_TID.X ;  /* 0x00000000006a7919 */ /* 0x000ee20000002100 */
[----:B------:R-:W5:Y:S01]  /*0070*/  LDCU.U8 UR7, c[0x0][0x382] ;  /* 0x00007040ff0777ac */ /* 0x000f620008000000 */
[----:B------:R-:W4:Y:S02]  /*0080*/  LDCU.U8 UR6, c[0x0][0x381] ;  /* 0x00007020ff0677ac */ /* 0x000f240008000000 */
[----:B----4-:R-:W-:-:S02]  /*0090*/  ULOP3.LUT UR23, UR23, 0x1, URZ, 0xc0, !UPT ;  /* 0x0000000117177892 */ /* 0x010fc4000f8ec0ff */
[----:B-----5:R-:W-:Y:S02]  /*00a0*/  ULOP3.LUT UR7, UR7, 0x1, URZ, 0xc0, !UPT ;  /* 0x0000000107077892 */ /* 0x020fe4000f8ec0ff */
[----:B------:R-:W-:Y:S02]  /*00b0*/  ULOP3.LUT UR6, UR6, 0x1, URZ, 0xc0, !UPT ;  /* 0x0000000106067892 */ /* 0x000fe4000f8ec0ff */
[----:B------:R-:W-:Y:S02]  /*00c0*/  UISETP.NE.U32.AND UP6, UPT, UR7, 0x1, UPT ;  /* 0x000000010700788c */ /* 0x000fe4000bfc5070 */
[----:B------:R-:W-:Y:S01]  /*00d0*/  UISETP.NE.U32.AND UP5, UPT, UR6, 0x1, UPT ;  /* 0x000000010600788c */ /* 0x000fe2000bfa5070 */
[----:B--2---:R-:W-:Y:S01]  /*00e0*/  IMAD R3, R0, UR4, R3 ;  /* 0x0000000400037c24 */ /* 0x004fe2000f8e0203 */
[----:B------:R-:W2:Y:S03]  /*00f0*/  S2UR UR4, SR_CgaCtaId ;  /* 0x00000000000479c3 */ /* 0x000ea60000008800 */
[----:B---3--:R-:W-:Y:S01]  /*0100*/  IMAD R124, R3, UR5, R106 ;  /* 0x00000005037c7c24 */ /* 0x008fe2000f8e026a */
[----:B------:R-:W3:Y:S04]  /*0110*/  LDCU UR5, c[0x0][0x36c] ;  /* 0x00006d80ff0577ac */ /* 0x000ee80008000800 */
[----:B------:R-:W-:-:S06]  /*0120*/  SHF.R.U32.HI R124, RZ, 0x5, R124 ;  /* 0x00000005ff7c7819 */ /* 0x000fcc000001167c */
[----:B------:R-:W4:Y:S01]  /*0130*/  SHFL.IDX PT, R124, R124, RZ, 0x1f ;  /* 0x00001fff7c7c7589 */ /* 0x000f2200000e0000 */
[----:B---3--:R-:W-:Y:S01]  /*0140*/  UISETP.EQ.U32.AND UP4, UPT, UR5, 0x1, UPT ;  /* 0x000000010500788c */ /* 0x008fe2000bf82070 */
[C---:B----4-:R-:W-:Y:S02]  /*0150*/  ISETP.NE.AND P1, PT, R124.reuse, 0x5, PT ;  /* 0x000000057c00780c */ /* 0x050fe40003f25270 */
[----:B------:R-:W-:-:S11]  /*0160*/  ISETP.NE.AND P0, PT, R124, RZ, PT ;  /* 0x000000ff7c00720c */ /* 0x000fd60003f05270 */
[----:B-12---:R-:W-:Y:S05]  /*0170*/  @P1 BRA `(.L_x_0) ;  /* 0x0000000000501947 */ /* 0x006fea0003800000 */
[----:B------:R-:W1:Y:S02]  /*0180*/  LDCU.64 UR6, c[0x0][0x348] ;  /* 0x00006900ff0677ac */ /* 0x000e640008000a00 */
[----:B-1----:R-:W-:Y:S02]  /*0190*/  UIADD3 UR16, UP1, UPT, UR6, 0x40, URZ ;  /* 0x0000004006107890 */ /* 0x002fe4000ff3e0ff */
[----:B------:R-:W-:Y:S02]  /*01a0*/  UIADD3 UR14, UP0, UPT, UR6, 0xc0, URZ ;  /* 0x000000c0060e7890 */ /* 0x000fe4000ff1e0ff */
[----:B------:R-:W-:Y:S02]  /*01b0*/  UIADD3 UR12, UP3, UPT, UR6, 0x140, URZ ;  /* 0x00000140060c7890 */ /* 0x000fe4000ff7e0ff */
[----:B------:R-:W-:Y:S02]  /*01c0*/  UIADD3 UR10, UP2, UPT, UR6, 0x1c0, URZ ;  /* 0x000001c0060a7890 */ /* 0x000fe4000ff5e0ff */
[----:B------:R-:W-:-:S02]  /*01d0*/  UIADD3.X UR17, UPT, UPT, URZ, UR7, URZ, UP1, !UPT ;  /* 0x00000007ff117290 */ /* 0x000fc40008ffe4ff */
[----:B------:R-:W-:Y:S02]  /*01e0*/  UIADD3 UR8, UP1, UPT, UR6, 0x240, URZ ;  /* 0x0000024006087890 */ /* 0x000fe4000ff3e0ff */
[----:B------:R-:W-:Y:S02]  /*01f0*/  UIADD3.X UR15, UPT, UPT, URZ, UR7, URZ, UP0, !UPT ;  /* 0x00000007ff0f7290 */ /* 0x000fe400087fe4ff */
[----:B------:R-:W-:Y:S02]  /*0200*/  UIADD3 UR6, UP0, UPT, UR6, 0x2c0, URZ ;  /* 0x000002c006067890 */ /* 0x000fe4000ff1e0ff */
[----:B------:R-:W-:Y:S01]  /*0210*/  UIADD3.X UR13, UPT, UPT, URZ, UR7, URZ, UP3, !UPT ;  /* 0x00000007ff0d7290 */ /* 0x000fe20009ffe4ff */
[----:B------:R1:W-:Y:S01]  /*0220*/  UTMACCTL.PF [UR16] ;  /* 0x00000000100079b9 */ /* 0x0003e20008040000 */
[----:B------:R-:W-:-:S03]  /*0230*/  UIADD3.X UR11, UPT, UPT, URZ, UR7, URZ, UP2, !UPT ;  /* 0x00000007ff0b7290 */ /* 0x000fc600097fe4ff */
[----:B------:R1:W-:Y:S01]  /*0240*/  UTMACCTL.PF [UR14] ;  /* 0x000000000e0079b9 */ /* 0x0003e20008040000 */
[----:B------:R-:W-:-:S03]  /*0250*/  UIADD3.X UR9, UPT, UPT, URZ, UR7, URZ, UP1, !UPT ;  /* 0x00000007ff097290 */ /* 0x000fc60008ffe4ff */
[----:B------:R1:W-:Y:S01]  /*0260*/  UTMACCTL.PF [UR12] ;  /* 0x000000000c0079b9 */ /* 0x0003e20008040000 */
[----:B------:R-:W-:Y:S01]  /*0270*/  UIADD3.X UR7, UPT, UPT, URZ, UR7, URZ, UP0, !UPT ;  /* 0x00000007ff077290 */ /* 0x000fe200087fe4ff */
[----:B------:R1:W-:Y:S04]  /*0280*/  UTMACCTL.PF [UR10] ;  /* 0x000000000a0079b9 */ /* 0x0003e80008040000 */
[----:B------:R1:W-:Y:S04]  /*0290*/  UTMACCTL.PF [UR8] ;  /* 0x00000000080079b9 */ /* 0x0003e80008040000 */
[----:B------:R1:W-:Y:S02]  /*02a0*/  UTMACCTL.PF [UR6] ;  /* 0x00000000060079b9 */ /* 0x0003e40008040000 */
[----:B-1----:R-:W-:Y:S01]  /*02b0*/  NOP ;  /* 0x0000000000007918 */ /* 0x002fe20000000000 */
.L_x_0:
[----:B------:R-:W-:Y:S05]  /*02c0*/  @P0 BRA `(.L_x_1) ;  /* 0x0000000000580947 */ /* 0x000fea0003800000 */
[----:B------:R-:W-:Y:S01]  /*02d0*/  UMOV UR6, 0x400 ;  /* 0x0000040000067882 */ /* 0x000fe20000000000 */
[----:B------:R-:W-:Y:S01]  /*02e0*/  UMOV UR5, 0x1 ;  /* 0x0000000100057882 */ /* 0x000fe20000000000 */
[----:B------:R-:W-:Y:S02]  /*02f0*/  ULEA UR6, UR4, UR6, 0x18 ;  /* 0x0000000604067291 */ /* 0x000fe4000f8ec0ff */
[----:B------:R-:W-:-:S04]  /*0300*/  UIADD3 UR8, UPT, UPT, -UR5, 0x100000, URZ ;  /* 0x0010000005087890 */ /* 0x000fc8000fffe1ff */
[----:B------:R-:W-:Y:S02]  /*0310*/  USHF.L.U32 UR9, UR8, 0xb, URZ ;  /* 0x0000000b08097899 */ /* 0x000fe400080006ff */
[----:B------:R-:W-:Y:S01]  /*0320*/  USHF.L.U32 UR8, UR8, 0x1, URZ ;  /* 0x0000000108087899 */ /* 0x000fe200080006ff */
[----:B------:R-:W1:Y:S11]  /*0330*/  FENCE.VIEW.ASYNC.S ;  /* 0x00000000000073c6 */ /* 0x000e760000000000 */
[----:B-1----:R1:W2:Y:S01]  /*0340*/  SYNCS.EXCH.64 URZ, [UR6], UR8 ;  /* 0x0000000806ff75b2 */ /* 0x0022a20008000100 */
[----:B------:R1:W3:Y:S01]  /*0350*/  SYNCS.EXCH.64 URZ, [UR6+0x8], UR8 ;  /* 0x0000080806ff75b2 */ /* 0x0002e20008000100 */
[----:B------:R1:W4:Y:S01]  /*0360*/  SYNCS.EXCH.64 URZ, [UR6+0x10], UR8 ;  /* 0x0000100806ff75b2 */ /* 0x0003220008000100 */
[----:B------:R1:W1:Y:S01]  /*0370*/  SYNCS.EXCH.64 URZ, [UR6+0x18], UR8 ;  /* 0x0000180806ff75b2 */ /* 0x0002620008000100 */
        /* <DEDUP_REMOVED lines=10> */
[----:B------:R-:W-:Y:S01]  /*0420*/  NOP ;  /* 0x0000000000007918 */ /* 0x000fe20000000000 */
.L_x_1:
[----:B------:R-:W-:Y:S01]  /*0430*/  NOP ;  /* 0x0000000000007918 */ /* 0x000fe20000000000 */
[----:B------:R-:W-:Y:S05]  /*0440*/  BRA.U !UP4, `(.L_x_2) ;  /* 0x000000010c087547 */ /* 0x000fea000b800000 */
[----:B-1234-:R-:W-:Y:S01]  /*0450*/  UCGABAR_ARV ;  /* 0x00000000000079c7 */ /* 0x01efe20008000000 */
[----:B------:R-:W-:Y:S05]  /*0460*/  BRA `(.L_x_3) ;  /* 0x0000000000047947 */ /* 0x000fea0003800000 */
.L_x_2:
[----:B-1234-:R-:W-:Y:S01]  /*0470*/  NOP ;  /* 0x0000000000007918 */ /* 0x01efe20000000000 */
.L_x_3:
[----:B------:R-:W-:Y:S05]  /*0480*/  BRA.U !UP4, `(.L_x_4) ;  /* 0x000000010c0c7547 */ /* 0x000fea000b800000 */
[----:B------:R-:W-:Y:S01]  /*0490*/  UCGABAR_WAIT ;  /* 0x0000000000007dc7 */ /* 0x000fe20008000000 */
[----:B------:R-:W-:Y:S01]  /*04a0*/  CCTL.IVALL ;  /* 0x00000000ff00798f */ /* 0x000fe20002000000 */
[----:B------:R-:W-:Y:S05]  /*04b0*/  BRA `(.L_x_5) ;  /* 0x0000000000047947 */ /* 0x000fea0003800000 */
.L_x_4:
[----:B------:R-:W-:Y:S06]  /*04c0*/  BAR.SYNC.DEFER_BLOCKING 0x0 ;  /* 0x0000000000007b1d */ /* 0x000fec0000010000 */
.L_x_5:
[----:B------:R-:W-:Y:S05]  /*04d0*/  @P0 BRA `(.L_x_6) ;  /* 0x0000000000400947 */ /* 0x000fea0003800000 */
[----:B------:R-:W-:Y:S01]  /*04e0*/  UMOV UR7, 0x400 ;  /* 0x0000040000077882 */ /* 0x000fe20000000000 */
[----:B------:R-:W-:Y:S01]  /*04f0*/  UMOV UR6, 0x1 ;  /* 0x0000000100067882 */ /* 0x000fe20000000000 */
[----:B------:R-:W-:Y:S01]  /*0500*/  UMOV UR5, 0x8 ;  /* 0x0000000800057882 */ /* 0x000fe20000000000 */
[----:B------:R-:W-:Y:S02]  /*0510*/  ULEA UR7, UR4, UR7, 0x18 ;  /* 0x0000000704077291 */ /* 0x000fe4000f8ec0ff */
[----:B------:R-:W-:-:S04]  /*0520*/  UIADD3 UR8, UPT, UPT, -UR6, 0x100000, URZ ;  /* 0x0010000006087890 */ /* 0x000fc8000fffe1ff */
[----:B------:R-:W-:Y:S02]  /*0530*/  USHF.L.U32 UR9, UR8, 0xb, URZ ;  /* 0x0000000b08097899 */ /* 0x000fe400080006ff */
[----:B------:R-:W-:Y:S02]  /*0540*/  USHF.L.U32 UR8, UR8, 0x1, URZ ;  /* 0x0000000108087899 */ /* 0x000fe400080006ff */
[----:B------:R-:W-:-:S04]  /*0550*/  UIADD3 UR10, UPT, UPT, -UR5, 0x100000, URZ ;  /* 0x00100000050a7890 */ /* 0x000fc8000fffe1ff */
[----:B------:R-:W-:Y:S02]  /*0560*/  USHF.L.U32 UR11, UR10, 0xb, URZ ;  /* 0x0000000b0a0b7899 */ /* 0x000fe400080006ff */
[----:B------:R-:W-:Y:S01]  /*0570*/  USHF.L.U32 UR10, UR10, 0x1, URZ ;  /* 0x000000010a0a7899 */ /* 0x000fe200080006ff */
[----:B------:R-:W1:Y:S03]  /*0580*/  FENCE.VIEW.ASYNC.S ;  /* 0x00000000000073c6 */ /* 0x000e660000000000 */
[----:B-1----:R1:W2:Y:S01]  /*0590*/  SYNCS.EXCH.64 URZ, [UR7+0x70], UR8 ;  /* 0x0000700807ff75b2 */ /* 0x0022a20008000100 */
[----:B------:R1:W3:Y:S07]  /*05a0*/  SYNCS.EXCH.64 URZ, [UR7+0x78], UR8 ;  /* 0x0000780807ff75b2 */ /* 0x0002ee0008000100 */
[----:B------:R1:W4:Y:S01]  /*05b0*/  SYNCS.EXCH.64 URZ, [UR7+0x80], UR10 ;  /* 0x0000800a07ff75b2 */ /* 0x0003220008000100 */
[----:B------:R1:W1:Y:S01]  /*05c0*/  SYNCS.EXCH.64 URZ, [UR7+0x88], UR10 ;  /* 0x0000880a07ff75b2 */ /* 0x0002620008000100 */
[----:B------:R-:W-:Y:S01]  /*05d0*/  NOP ;  /* 0x0000000000007918 */ /* 0x000fe20000000000 */
.L_x_6:
[----:B------:R-:W-:Y:S01]  /*05e0*/  NOP ;  /* 0x0000000000007918 */ /* 0x000fe20000000000 */
[----:B------:R-:W-:Y:S05]  /*05f0*/  BRA.U !UP4, `(.L_x_7) ;  /* 0x000000010c087547 */ /* 0x000fea000b800000 */
[----:B-1234-:R-:W-:Y:S01]  /*0600*/  UCGABAR_ARV ;  /* 0x00000000000079c7 */ /* 0x01efe20008000000 */
[----:B------:R-:W-:Y:S05]  /*0610*/  BRA `(.L_x_8) ;  /* 0x0000000000047947 */ /* 0x000fea0003800000 */
.L_x_7:
[----:B-1234-:R-:W-:Y:S01]  /*0620*/  NOP ;  /* 0x0000000000007918 */ /* 0x01efe20000000000 */
.L_x_8:
[----:B------:R-:W-:Y:S05]  /*0630*/  BRA.U !UP4, `(.L_x_9) ;  /* 0x000000010c0c7547 */ /* 0x000fea000b800000 */
[----:B------:R-:W-:Y:S01]  /*0640*/  UCGABAR_WAIT ;  /* 0x0000000000007dc7 */ /* 0x000fe20008000000 */
[----:B------:R-:W-:Y:S01]  /*0650*/  CCTL.IVALL ;  /* 0x00000000ff00798f */ /* 0x000fe20002000000 */
[----:B------:R-:W-:Y:S05]  /*0660*/  BRA `(.L_x_10) ;  /* 0x0000000000047947 */ /* 0x000fea0003800000 */
.L_x_9:
[----:B------:R-:W-:Y:S06]  /*0670*/  BAR.SYNC.DEFER_BLOCKING 0x0 ;  /* 0x0000000000007b1d */ /* 0x000fec0000010000 */
.L_x_10:
        /* <DEDUP_REMOVED lines=17> */
.L_x_11:
[----:B------:R-:W-:Y:S01]  /*0790*/  NOP ;  /* 0x0000000000007918 */ /* 0x000fe20000000000 */
[----:B-1234-:R-:W-:Y:S06]  /*07a0*/  BAR.SYNC.DEFER_BLOCKING 0x0 ;  /* 0x0000000000007b1d */ /* 0x01efec0000010000 */
[----:B------:R-:W-:Y:S05]  /*07b0*/  @P0 BRA `(.L_x_12) ;  /* 0x0000000000280947 */ /* 0x000fea0003800000 */
[----:B------:R-:W-:Y:S01]  /*07c0*/  UMOV UR6, 0x400 ;  /* 0x0000040000067882 */ /* 0x000fe20000000000 */
[----:B------:R-:W-:Y:S01]  /*07d0*/  UMOV UR5, 0x20 ;  /* 0x0000002000057882 */ /* 0x000fe20000000000 */
[----:B------:R-:W-:Y:S02]  /*07e0*/  ULEA UR6, UR4, UR6, 0x18 ;  /* 0x0000000604067291 */ /* 0x000fe4000f8ec0ff */
[----:B------:R-:W-:-:S04]  /*07f0*/  UIADD3 UR8, UPT, UPT, -UR5, 0x100000, URZ ;  /* 0x0010000005087890 */ /* 0x000fc8000fffe1ff */
[----:B------:R-:W-:Y:S02]  /*0800*/  USHF.L.U32 UR9, UR8, 0xb, URZ ;  /* 0x0000000b08097899 */ /* 0x000fe400080006ff */
[----:B------:R-:W-:Y:S01]  /*0810*/  USHF.L.U32 UR8, UR8, 0x1, URZ ;  /* 0x0000000108087899 */ /* 0x000fe200080006ff */
[----:B------:R-:W-:Y:S01]  /*0820*/  ELECT P0, URZ, PT ;  /* 0x0000000000ff782f */ /* 0x000fe20003800000 */
[----:B------:R-:W1:Y:S10]  /*0830*/  FENCE.VIEW.ASYNC.S ;  /* 0x00000000000073c6 */ /* 0x000e740000000000 */
[----:B-1----:R1:W2:Y:S01]  /*0840*/  SYNCS.EXCH.64 URZ, [UR6+0xb0], UR8 ;  /* 0x0000b00806ff75b2 */ /* 0x0022a20008000100 */
[----:B------:R-:W-:Y:S01]  /*0850*/  NOP ;  /* 0x0000000000007918 */ /* 0x000fe20000000000 */
.L_x_12:
[----:B------:R-:W-:Y:S01]  /*0860*/  NOP ;  /* 0x0000000000007918 */ /* 0x000fe20000000000 */
[----:B------:R-:W-:Y:S05]  /*0870*/  BRA.U !UP4, `(.L_x_13) ;  /* 0x000000010c087547 */ /* 0x000fea000b800000 */
[----:B--2---:R-:W-:Y:S01]  /*0880*/  UCGABAR_ARV ;  /* 0x00000000000079c7 */ /* 0x004fe20008000000 */
[----:B------:R-:W-:Y:S05]  /*0890*/  BRA `(.L_x_14) ;  /* 0x0000000000047947 */ /* 0x000fea0003800000 */
.L_x_13:
[----:B--2---:R-:W-:Y:S01]  /*08a0*/  NOP ;  /* 0x0000000000007918 */ /* 0x004fe20000000000 */
.L_x_14:
[----:B------:R-:W-:Y:S01]  /*08b0*/  USHF.L.U32 UR21, UR23, 0x7, URZ ;  /* 0x0000000717157899 */ /* 0x000fe200080006ff */
[----:B------:R-:W-:Y:S05]  /*08c0*/  BRA.U !UP4, `(.L_x_15) ;  /* 0x000000010c0c7547 */ /* 0x000fea000b800000 */
[----:B------:R-:W-:Y:S01]  /*08d0*/  UCGABAR_WAIT ;  /* 0x0000000000007dc7 */ /* 0x000fe20008000000 */
[----:B------:R-:W-:Y:S01]  /*08e0*/  CCTL.IVALL ;  /* 0x00000000ff00798f */ /* 0x000fe20002000000 */
[----:B------:R-:W-:Y:S05]  /*08f0*/  BRA `(.L_x_16) ;  /* 0x0000000000047947 */ /* 0x000fea0003800000 */
.L_x_15:
[----:B------:R-:W-:Y:S06]  /*0900*/  BAR.SYNC.DEFER_BLOCKING 0x0 ;  /* 0x0000000000007b1d */ /* 0x000fec0000010000 */
.L_x_16:
[----:B------:R-:W-:Y:S01]  /*0910*/  ISETP.NE.AND P0, PT, R124, 0x6, PT ;  /* 0x000000067c00780c */ /* 0x000fe20003f05270 */
[----:B------:R-:W2:-:S12]  /*0920*/  LDCU.64 UR30, c[0x0][0x358] ;  /* 0x00006b00ff1e77ac */ /* 0x000e980008000a00 */
[----:B------:R-:W-:Y:S05]  /*0930*/  @P0 BRA `(.L_x_17) ;  /* 0x0000000800b80947 */ /* 0x000fea0003800000 */
[----:B------:R-:W-:Y:S01]  /*0940*/  LOP3.LUT R0, R106, 0x1f, RZ, 0xc0, !PT ;  /* 0x0000001f6a007812 */ /* 0x000fe200078ec0ff */
[----:B------:R-:W-:Y:S01]  /*0950*/  IMAD.MOV.U32 R19, RZ, RZ, 0x7fffffff ;  /* 0x7fffffffff137424 */ /* 0x000fe200078e00ff */
[----:B-1----:R-:W1:Y:S01]  /*0960*/  S2UR UR9, SR_CTAID.Z ;  /* 0x00000000000979c3 */ /* 0x002e620000002700 */
[----:B------:R-:W1:Y:S01]  /*0970*/  LDCU.64 UR6, c[0x0][0x760] ;  /* 0x0000ec00ff0677ac */ /* 0x000e620008000a00 */
[C---:B------:R-:W-:Y:S01]  /*0980*/  ISETP.GT.U32.AND P0, PT, R0.reuse, 0x7, PT ;  /* 0x000000070000780c */ /* 0x040fe20003f04070 */
[----:B------:R-:W3:Y:S01]  /*0990*/  LDCU.U8 UR8, c[0x0][0x768] ;  /* 0x0000ed00ff0877ac */ /* 0x000ee20008000000 */
[----:B------:R-:W4:Y:S01]  /*09a0*/  LDCU.U8 UR10, c[0x0][0x769] ;  /* 0x0000ed20ff0a77ac */ /* 0x000f220008000000 */
[----:B------:R-:W5:Y:S10]  /*09b0*/  LDCU UR14, c[0x0][0x770] ;  /* 0x0000ee00ff0e77ac */ /* 0x000f740008000800 */
[----:B------:R-:W2:Y:S02]  /*09c0*/  @!P0 LDC.64 R2, c[0x0][0x748] ;  /* 0x0001d200ff028b82 */ /* 0x000ea40000000a00 */
[----:B--2---:R-:W-:-:S05]  /*09d0*/  @!P0 IMAD.WIDE.U32 R2, R0, 0x4, R2 ;  /* 0x0000000400028825 */ /* 0x004fca00078e0002 */
[----:B------:R-:W2:Y:S01]  /*09e0*/  @!P0 LDG.E R19, desc[UR30][R2.64] ;  /* 0x0000001e02138981 */ /* 0x000ea2000c1e1900 */
[----:B-1----:R-:W-:Y:S01]  /*09f0*/  UIMAD.WIDE.U32 UR4, UR9, UR7, URZ ;  /* 0x00000007090472a5 */ /* 0x002fe2000f8e00ff */
[----:B------:R-:W-:Y:S01]  /*0a00*/  HFMA2 R0, -RZ, RZ, 0, 5.9604644775390625e-08 ;  /* 0x00000001ff007431 */ /* 0x000fe200000001ff */
[----:B------:R-:W-:Y:S01]  /*0a10*/  UISETP.GT.U32.AND UP0, UPT, UR9, 0x1ff, UPT ;  /* 0x000001ff0900788c */ /* 0x000fe2000bf04070 */
[----:B------:R-:W-:-:S04]  /*0a20*/  IMAD.MOV.U32 R10, RZ, RZ, RZ ;  /* 0x000000ffff0a7224 */ /* 0x000fc800078e00ff */
[----:B------:R-:W-:Y:S02]  /*0a30*/  UMOV UR11, UR5 ;  /* 0x00000005000b7c82 */ /* 0x000fe40008000000 */
[----:B------:R-:W-:Y:S02]  /*0a40*/  UIADD3 UR7, UPT, UPT, -UR11, UR9, URZ ;  /* 0x000000090b077290 */ /* 0x000fe4000fffe1ff */
[----:B------:R-:W1:Y:S02]  /*0a50*/  LDCU.64 UR4, c[0x0][0x778] ;  /* 0x0000ef00ff0477ac */ /* 0x000e640008000a00 */
[----:B---3--:R-:W-:-:S04]  /*0a60*/  USHF.R.U32.HI UR7, URZ, UR8, UR7 ;  /* 0x00000008ff077299 */ /* 0x008fc80008011607 */
[----:B------:R-:W-:-:S04]  /*0a70*/  UIADD3 UR11, UPT, UPT, UR11, UR7, URZ ;  /* 0x000000070b0b7290 */ /* 0x000fc8000fffe0ff */
[----:B----4-:R-:W-:-:S03]  /*0a80*/  USHF.R.U32.HI UR11, URZ, UR10, UR11 ;  /* 0x0000000aff0b7299 */ /* 0x010fc6000801160b */
[----:B------:R-:W3:Y:S01]  /*0a90*/  LDCU.U8 UR7, c[0x0][0x780] ;  /* 0x0000f000ff0777ac */ /* 0x000ee20008000000 */
[----:B------:R-:W-:-:S04]  /*0aa0*/  UIADD3 UR11, UPT, UPT, -UR11, URZ, URZ ;  /* 0x000000ff0b0b7290 */ /* 0x000fc8000fffe1ff */
[----:B------:R-:W-:-:S04]  /*0ab0*/  UIMAD UR6, UR11, UR6, UR9 ;  /* 0x000000060b0672a4 */ /* 0x000fc8000f8e0209 */
[----:B-1----:R-:W-:-:S03]  /*0ac0*/  UIMAD.WIDE.U32 UR12, UR6, UR5, URZ ;  /* 0x00000005060c72a5 */ /* 0x002fc6000f8e00ff */
[----:B------:R-:W1:Y:S04]  /*0ad0*/  LDCU.U8 UR11, c[0x0][0x781] ;  /* 0x0000f020ff0b77ac */ /* 0x000e680008000000 */
[----:B------:R-:W-:Y:S02]  /*0ae0*/  UMOV UR5, UR13 ;  /* 0x0000000d00057c82 */ /* 0x000fe40008000000 */
[----:B------:R-:W-:Y:S02]  /*0af0*/  UIADD3 UR16, UPT, UPT, UR6, -UR5, URZ ;  /* 0x8000000506107290 */ /* 0x000fe4000fffe0ff */
[----:B------:R-:W4:Y:S02]  /*0b00*/  LDCU.U8 UR13, c[0x0][0x774] ;  /* 0x0000ee80ff0d77ac */ /* 0x000f240008000000 */
[----:B---3--:R-:W-:Y:S01]  /*0b10*/  USHF.R.U32.HI UR16, URZ, UR7, UR16 ;  /* 0x00000007ff107299 */ /* 0x008fe20008011610 */
[----:B------:R-:W3:Y:S03]  /*0b20*/  LDCU.U8 UR12, c[0x0][0x775] ;  /* 0x0000eea0ff0c77ac */ /* 0x000ee60008000000 */
[----:B------:R-:W-:Y:S01]  /*0b30*/  UIADD3 UR16, UPT, UPT, UR5, UR16, URZ ;  /* 0x0000001005107290 */ /* 0x000fe2000fffe0ff */
[----:B------:R-:W3:Y:S03]  /*0b40*/  LDCU UR5, c[0x0][0x76c] ;  /* 0x0000ed80ff0577ac */ /* 0x000ee60008000800 */
[----:B-1----:R-:W-:-:S04]  /*0b50*/  USHF.R.U32.HI UR16, URZ, UR11, UR16 ;  /* 0x0000000bff107299 */ /* 0x002fc80008011610 */
[----:B-----5:R-:W-:-:S04]  /*0b60*/  UIMAD.WIDE.U32 UR14, UR16, UR14, URZ ;  /* 0x0000000e100e72a5 */ /* 0x020fc8000f8e00ff */
[----:B------:R-:W-:-:S04]  /*0b70*/  UIADD3 UR14, UPT, UPT, UR16, -UR15, URZ ;  /* 0x8000000f100e7290 */ /* 0x000fc8000fffe0ff */
[----:B----4-:R-:W-:-:S04]  /*0b80*/  USHF.R.U32.HI UR14, URZ, UR13, UR14 ;  /* 0x0000000dff0e7299 */ /* 0x010fc8000801160e */
[----:B------:R-:W-:-:S04]  /*0b90*/  UIADD3 UR14, UPT, UPT, UR15, UR14, URZ ;  /* 0x0000000e0f0e7290 */ /* 0x000fc8000fffe0ff */
[----:B---3--:R-:W-:-:S04]  /*0ba0*/  USHF.R.U32.HI UR14, URZ, UR12, UR14 ;  /* 0x0000000cff0e7299 */ /* 0x008fc8000801160e */
[----:B------:R-:W-:-:S04]  /*0bb0*/  UIADD3 UR14, UPT, UPT, -UR14, URZ, URZ ;  /* 0x000000ff0e0e7290 */ /* 0x000fc8000fffe1ff */
[----:B------:R-:W-:Y:S02]  /*0bc0*/  UIMAD UR5, UR14, UR5, UR16 ;  /* 0x000000050e0572a4 */ /* 0x000fe4000f8e0210 */
[----:B------:R-:W-:Y:S02]  /*0bd0*/  UIADD3 UR16, UPT, UPT, -UR16, URZ, URZ ;  /* 0x000000ff10107290 */ /* 0x000fe4000fffe1ff */
[----:B------:R-:W-:Y:S02]  /*0be0*/  UIADD3 UR5, UPT, UPT, UR5, UR5, URZ ;  /* 0x0000000505057290 */ /* 0x000fe4000fffe0ff */
[----:B------:R-:W-:Y:S02]  /*0bf0*/  UIMAD UR4, UR16, UR4, UR6 ;  /* 0x00000004100472a4 */ /* 0x000fe4000f8e0206 */
[----:B------:R-:W-:-:S04]  /*0c00*/  ULOP3.LUT UR5, UR5, UR23, URZ, 0xfc, !UPT ;  /* 0x0000001705057292 */ /* 0x000fc8000f8efcff */
[----:B------:R-:W-:Y:S02]  /*0c10*/  MOV R5, UR4 ;  /* 0x0000000400057c02 */ /* 0x000fe40008000f00 */
[----:B------:R-:W-:Y:S01]  /*0c20*/  IMAD.U32 R4, RZ, RZ, UR5 ;  /* 0x00000005ff047e24 */ /* 0x000fe2000f8e00ff */
[----:B--2---:R1:W2:Y:S01]  /*0c30*/  SHFL.IDX PT, R2, R19, 0x7, 0x1f ;  /* 0x00e01f0013027f89 */ /* 0x0042a200000e0000 */
[----:B------:R-:W-:Y:S05]  /*0c40*/  BRA.U UP0, `(.L_x_18) ;  /* 0x0000000500807547 */ /* 0x000fea000b800000 */
[----:B------:R-:W3:Y:S01]  /*0c50*/  LDC R7, c[0x0][0x374] ;  /* 0x0000dd00ff077b82 */ /* 0x000ee20000000800 */
[----:B--2---:R-:W-:Y:S01]  /*0c60*/  SHF.R.S32.HI R3, RZ, 0x1f, R2 ;  /* 0x0000001fff037819 */ /* 0x004fe20000011402 */
[----:B------:R-:W-:Y:S02]  /*0c70*/  IMAD.U32 R18, RZ, RZ, UR9 ;  /* 0x00000009ff127e24 */ /* 0x000fe4000f8e00ff */
[----:B------:R-:W-:Y:S01]  /*0c80*/  IMAD.MOV.U32 R10, RZ, RZ, RZ ;  /* 0x000000ffff0a7224 */ /* 0x000fe200078e00ff */
[----:B------:R-:W-:Y:S01]  /*0c90*/  LEA.HI R16, R3, R2, RZ, 0x8 ;  /* 0x0000000203107211 */ /* 0x000fe200078f40ff */
[----:B------:R-:W-:Y:S02]  /*0ca0*/  IMAD.MOV.U32 R15, RZ, RZ, RZ ;  /* 0x000000ffff0f7224 */ /* 0x000fe400078e00ff */
[----:B------:R-:W3:Y:S01]  /*0cb0*/  LDC R6, c[0x0][0x370] ;  /* 0x0000dc00ff067b82 */ /* 0x000ee20000000800 */
[----:B------:R-:W-:Y:S02]  /*0cc0*/  LOP3.LUT R3, R16, 0xffffff00, RZ, 0xc0, !PT ;  /* 0xffffff0010037812 */ /* 0x000fe400078ec0ff */
[----:B------:R-:W-:-:S02]  /*0cd0*/  SHF.R.S32.HI R0, RZ, 0x8, R16 ;  /* 0x00000008ff007819 */ /* 0x000fc40000011410 */
[----:B------:R-:W-:Y:S02]  /*0ce0*/  ISETP.NE.AND P0, PT, R2, R3, PT ;  /* 0x000000030200720c */ /* 0x000fe40003f05270 */
[----:B------:R-:W-:Y:S01]  /*0cf0*/  LEA.HI.SX32 R16, R16, 0xffffffff, 0x18 ;  /* 0xffffffff10107811 */ /* 0x000fe200078fc2ff */
[----:B------:R-:W2:Y:S01]  /*0d00*/  LDC R17, c[0x0][0x378] ;  /* 0x0000de00ff117b82 */ /* 0x000ea20000000800 */
[----:B------:R-:W-:-:S07]  /*0d10*/  ISETP.LT.AND P0, PT, R2, RZ, P0 ;  /* 0x000000ff0200720c */ /* 0x000fce0000701270 */
[----:B------:R-:W4:Y:S06]  /*0d20*/  LDC R12, c[0x0][0x770] ;  /* 0x0001dc00ff0c7b82 */ /* 0x000f2c0000000800 */
[----:B------:R-:W-:Y:S02]  /*0d30*/  @!P0 IMAD.MOV R16, RZ, RZ, R0 ;  /* 0x000000ffff108224 */ /* 0x000fe400078e0200 */
[----:B------:R-:W1:Y:S01]  /*0d40*/  LDC R11, c[0x0][0x76c] ;  /* 0x0001db00ff0b7b82 */ /* 0x000e620000000800 */
[----:B---3--:R-:W-:Y:S02]  /*0d50*/  IMAD R6, R7, R6, RZ ;  /* 0x0000000607067224 */ /* 0x008fe400078e02ff */
[----:B------:R-:W-:-:S05]  /*0d60*/  IMAD.MOV.U32 R0, RZ, RZ, 0x1 ;  /* 0x00000001ff007424 */ /* 0x000fca00078e00ff */
[----:B------:R-:W3:Y:S01]  /*0d70*/  LDC.64 R8, c[0x0][0x760] ;  /* 0x0001d800ff087b82 */ /* 0x000ee20000000a00 */
[----:B--2---:R-:W-:Y:S02]  /*0d80*/  IMAD R17, R6, R17, RZ ;  /* 0x0000001106117224 */ /* 0x004fe400078e02ff */
[----:B------:R-:W-:-:S03]  /*0d90*/  IMAD.MOV.U32 R6, RZ, RZ, -0x1 ;  /* 0xffffffffff067424 */ /* 0x000fc600078e00ff */
[----:B------:R-:W-:Y:S02]  /*0da0*/  LEA.HI R17, R17, R17, RZ, 0x1 ;  /* 0x0000001111117211 */ /* 0x000fe400078f08ff */
[----:B------:R-:W2:Y:S02]  /*0db0*/  LDC.64 R2, c[0x0][0x778] ;  /* 0x0001de00ff027b82 */ /* 0x000ea40000000a00 */
[----:B----4-:R-:W-:-:S07]  /*0dc0*/  SHF.R.S32.HI R17, RZ, 0x1, R17 ;  /* 0x00000001ff117819 */ /* 0x010fce0000011411 */
.L_x_23:
[----:B------:R-:W-:-:S04]  /*0dd0*/  LEA.HI R13, R4, R4, RZ, 0x1 ;  /* 0x00000004040d7211 */ /* 0x000fc800078f08ff */
[----:B------:R-:W-:Y:S02]  /*0de0*/  LOP3.LUT R7, R13, 0xfffffffe, RZ, 0xc0, !PT ;  /* 0xfffffffe0d077812 */ /* 0x000fe400078ec0ff */
[----:B------:R-:W-:Y:S02]  /*0df0*/  SHF.R.S32.HI R13, RZ, 0x1, R13 ;  /* 0x00000001ff0d7819 */ /* 0x000fe4000001140d */
[----:B------:R-:W-:-:S03]  /*0e00*/  ISETP.NE.AND P0, PT, R4, R7, PT ;  /* 0x000000070400720c */ /* 0x000fc60003f05270 */
[----:B------:R-:W-:Y:S01]  /*0e10*/  VIADD R7, R13, 0xffffffff ;  /* 0xffffffff0d077836 */ /* 0x000fe20000000000 */
[----:B------:R-:W-:-:S13]  /*0e20*/  ISETP.LT.AND P0, PT, R4, RZ, P0 ;  /* 0x000000ff0400720c */ /* 0x000fda0000701270 */
[----:B------:R-:W-:-:S05]  /*0e30*/  @!P0 IMAD.MOV R7, RZ, RZ, R13 ;  /* 0x000000ffff078224 */ /* 0x000fca00078e020d */
[----:B------:R-:W-:-:S13]  /*0e40*/  ISETP.GE.AND P0, PT, R7, R16, PT ;  /* 0x000000100700720c */ /* 0x000fda0003f06270 */
[----:B------:R-:W-:Y:S05]  /*0e50*/  @P0 BRA `(.L_x_19) ;  /* 0x0000000000940947 */ /* 0x000fea0003800000 */
[----:B------:R-:W-:-:S04]  /*0e60*/  SHF.L.U32 R14, R7, 0x8, RZ ;  /* 0x00000008070e7819 */ /* 0x000fc800000006ff */
[----:B------:R-:W-:-:S13]  /*0e70*/  ISETP.GE.AND P0, PT, R14, R15, PT ;  /* 0x0000000f0e00720c */ /* 0x000fda0003f06270 */
[----:B------:R-:W-:Y:S05]  /*0e80*/  @!P0 BRA `(.L_x_20) ;  /* 0x0000000000388947 */ /* 0x000fea0003800000 */
[----:B------:R-:W-:Y:S01]  /*0e90*/  VIADD R7, R6, 0x1 ;  /* 0x0000000106077836 */ /* 0x000fe20000000000 */
[----:B------:R-:W-:-:S04]  /*0ea0*/  MOV R6, 0xffffffff ;  /* 0xffffffff00067802 */ /* 0x000fc80000000f00 */
[----:B------:R-:W-:-:S13]  /*0eb0*/  ISETP.GT.U32.AND P0, PT, R7, 0x1f, PT ;  /* 0x0000001f0700780c */ /* 0x000fda0003f04070 */
[----:B------:R-:W-:Y:S05]  /*0ec0*/  @P0 BRA `(.L_x_21) ;  /* 0x0000000000240947 */ /* 0x000fea0003800000 */
[----:B------:R-:W-:Y:S01]  /*0ed0*/  ISETP.GT.AND P0, PT, R19, R14, PT ;  /* 0x0000000e1300720c */ /* 0x000fe20003f04270 */
[----:B------:R-:W-:-:S05]  /*0ee0*/  IMAD.MOV.U32 R6, RZ, RZ, -0x1 ;  /* 0xffffffffff067424 */ /* 0x000fca00078e00ff */
[----:B------:R-:W-:-:S07]  /*0ef0*/  SHF.L.U32 R7, R6, R7, RZ ;  /* 0x0000000706077219 */ /* 0x000fce00000006ff */
[----:B------:R-:W-:-:S04]  /*0f00*/  VOTE.ANY R6, PT, P0 ;  /* 0x0000000000067806 */ /* 0x000fc800000e0100 */
[----:B------:R-:W-:-:S05]  /*0f10*/  LOP3.LUT P0, R7, R6, RZ, R7, 0xa0, !PT ;  /* 0x000000ff06077212 */ /* 0x000fca000780a007 */
[----:B------:R-:W-:-:S05]  /*0f20*/  VIADD R6, R7, 0xffffffff ;  /* 0xffffffff07067836 */ /* 0x000fca0000000000 */
[----:B------:R-:W-:-:S04]  /*0f30*/  LOP3.LUT R7, R7, R6, RZ, 0xc, !PT ;  /* 0x0000000607077212 */ /* 0x000fc800078e0cff */
[----:B------:R-:W4:Y:S02]  /*0f40*/  POPC R6, R7 ;  /* 0x0000000700067309 */ /* 0x000f240000000000 */
[----:B----4-:R-:W-:-:S07]  /*0f50*/  SEL R6, R6, 0xffffffff, P0 ;  /* 0xffffffff06067807 */ /* 0x010fce0000000000 */
.L_x_21:
[----:B------:R4:W3:Y:S02]  /*0f60*/  SHFL.IDX PT, R15, R19, R6, 0x1f ;  /* 0x00001f06130f7589 */ /* 0x0008e400000e0000 */
.L_x_20:
[----:B------:R-:W5:Y:S01]  /*0f70*/  S2R R13, SR_CgaCtaId ;  /* 0x00000000000d7919 */ /* 0x000f620000008800 */
[----:B------:R-:W-:Y:S01]  /*0f80*/  MOV R14, 0x400 ;  /* 0x00000400000e7802 */ /* 0x000fe20000000f00 */
[----:B------:R-:W-:-:S03]  /*0f90*/  IMAD.U32 R21, R0, -0x80000000, RZ ;  /* 0x8000000000157824 */ /* 0x000fc600078e00ff */
[----:B-----5:R-:W-:-:S05]  /*0fa0*/  LEA R13, R13, R14, 0x18 ;  /* 0x0000000e0d0d7211 */ /* 0x020fca00078ec0ff */
[----:B------:R-:W-:-:S04]  /*0fb0*/  IMAD R14, R10, 0x8, R13 ;  /* 0x000000080a0e7824 */ /* 0x000fc800078e020d */
[----:B------:R-:W5:Y:S02]  /*0fc0*/  SYNCS.PHASECHK.TRANS64.TRYWAIT P0, [R14+URZ+0xa0], R21 ;  /* 0x0000a0150e0075a7 */ /* 0x000f6400080011ff */
[----:B-----5:R-:W-:Y:S05]  /*0fd0*/  @!P0 BRA `(.L_x_22) ;  /* 0x0000004400cc8947 */ /* 0x020fea0003800000 */
.L_x_88:
[----:B------:R-:W-:Y:S01]  /*0fe0*/  ELECT P0, URZ, PT ;  /* 0x0000000000ff782f */ /* 0x000fe20003800000 */
[----:B------:R-:W-:-:S12]  /*0ff0*/  IMAD.MOV.U32 R7, RZ, RZ, 0x1 ;  /* 0x00000001ff077424 */ /* 0x000fd800078e00ff */
[C---:B------:R-:W-:Y:S02]  /*1000*/  @P0 IMAD R13, R10.reuse, 0x10, R13 ;  /* 0x000000100a0d0824 */ /* 0x040fe400078e020d */
[----:B------:R-:W-:-:S03]  /*1010*/  VIADD R10, R10, 0x1 ;  /* 0x000000010a0a7836 */ /* 0x000fc60000000000 */
[----:B------:R4:W-:Y:S02]  /*1020*/  @P0 STS.128 [R13+0x32410], R4 ;  /* 0x032410040d000388 */ /* 0x0009e40000000c00 */
[----:B------:R-:W-:Y:S01]  /*1030*/  ISETP.NE.AND P0, PT, R10, 0x2, PT ;  /* 0x000000020a00780c */ /* 0x000fe20003f05270 */
[----:B------:R5:W-:Y:S06]  /*1040*/  MEMBAR.ALL.CTA ;  /* 0x0000000000007992 */ /* 0x000bec0000008000 */
[----:B-----5:R-:W5:Y:S01]  /*1050*/  FENCE.VIEW.ASYNC.S ;  /* 0x00000000000073c6 */ /* 0x020f620000000000 */
[----:B----4-:R-:W-:-:S02]  /*1060*/  SEL R21, RZ, 0x1, P0 ;  /* 0x00000001ff157807 */ /* 0x010fc40000000000 */
[----:B------:R-:W-:Y:S02]  /*1070*/  SEL R10, R10, RZ, P0 ;  /* 0x000000ff0a0a7207 */ /* 0x000fe40000000000 */
[----:B------:R-:W-:Y:S01]  /*1080*/  LOP3.LUT R0, R0, R21, RZ, 0x3c, !PT ;  /* 0x0000001500007212 */ /* 0x000fe200078e3cff */
[----:B-----5:R-:W-:Y:S06]  /*1090*/  BAR.SYNC.DEFER_BLOCKING 0x4, 0x20 ;  /* 0x0100800000007b1d */ /* 0x020fec0000010000 */
[----:B------:R4:W-:Y:S02]  /*10a0*/  SYNCS.ARRIVE.TRANS64.ART0 RZ, [R14+URZ+0x90], R7 ;  /* 0x000090070eff79a7 */ /* 0x0009e400085000ff */
.L_x_19:
[----:B------:R-:W-:-:S04]  /*10b0*/  IMAD.IADD R18, R17, 0x1, R18 ;  /* 0x0000000111127824 */ /* 0x000fc800078e0212 */
[C---:B---3--:R-:W-:Y:S01]  /*10c0*/  IMAD.HI.U32 R5, R18.reuse, R9, RZ ;  /* 0x0000000912057227 */ /* 0x048fe200078e00ff */
[----:B------:R-:W-:-:S04]  /*10d0*/  ISETP.GE.AND P0, PT, R18, 0x200, PT ;  /* 0x000002001200780c */ /* 0x000fc80003f06270 */
[----:B------:R-:W-:-:S04]  /*10e0*/  IADD3 R4, PT, PT, R18, -R5, RZ ;  /* 0x8000000512047210 */ /* 0x000fc80007ffe0ff */
[----:B------:R-:W-:-:S05]  /*10f0*/  SHF.R.U32.HI R4, RZ, UR8, R4 ;  /* 0x00000008ff047c19 */ /* 0x000fca0008011604 */
[----:B------:R-:W-:-:S05]  /*1100*/  IMAD.IADD R5, R5, 0x1, R4 ;  /* 0x0000000105057824 */ /* 0x000fca00078e0204 */
[----:B------:R-:W-:-:S04]  /*1110*/  SHF.R.U32.HI R5, RZ, UR10, R5 ;  /* 0x0000000aff057c19 */ /* 0x000fc80008011605 */
[----:B------:R-:W-:-:S05]  /*1120*/  IADD3 R5, PT, PT, -R5, RZ, RZ ;  /* 0x000000ff05057210 */ /* 0x000fca0007ffe1ff */
[----:B----4-:R-:W-:-:S04]  /*1130*/  IMAD R14, R8, R5, R18 ;  /* 0x00000005080e7224 */ /* 0x010fc800078e0212 */
[----:B--2---:R-:W-:-:S04]  /*1140*/  IMAD.HI.U32 R5, R14, R3, RZ ;  /* 0x000000030e057227 */ /* 0x004fc800078e00ff */
[----:B------:R-:W-:-:S05]  /*1150*/  IMAD.IADD R4, R14, 0x1, -R5 ;  /* 0x000000010e047824 */ /* 0x000fca00078e0a05 */
[----:B------:R-:W-:-:S04]  /*1160*/  SHF.R.U32.HI R4, RZ, UR7, R4 ;  /* 0x00000007ff047c19 */ /* 0x000fc80008011604 */
[----:B------:R-:W-:-:S04]  /*1170*/  IADD3 R5, PT, PT, R5, R4, RZ ;  /* 0x0000000405057210 */ /* 0x000fc80007ffe0ff */
[----:B------:R-:W-:-:S05]  /*1180*/  SHF.R.U32.HI R5, RZ, UR11, R5 ;  /* 0x0000000bff057c19 */ /* 0x000fca0008011605 */
[----:B------:R-:W-:-:S04]  /*1190*/  IMAD.HI.U32 R7, R5, R12, RZ ;  /* 0x0000000c05077227 */ /* 0x000fc800078e00ff */
[----:B------:R-:W-:-:S05]  /*11a0*/  IMAD.IADD R4, R5, 0x1, -R7 ;  /* 0x0000000105047824 */ /* 0x000fca00078e0a07 */
[----:B------:R-:W-:-:S04]  /*11b0*/  SHF.R.U32.HI R4, RZ, UR13, R4 ;  /* 0x0000000dff047c19 */ /* 0x000fc80008011604 */
[----:B------:R-:W-:-:S04]  /*11c0*/  IADD3 R4, PT, PT, R7, R4, RZ ;  /* 0x0000000407047210 */ /* 0x000fc80007ffe0ff */
[----:B------:R-:W-:-:S05]  /*11d0*/  SHF.R.U32.HI R4, RZ, UR12, R4 ;  /* 0x0000000cff047c19 */ /* 0x000fca0008011604 */
[----:B------:R-:W-:-:S04]  /*11e0*/  IMAD.MOV R4, RZ, RZ, -R4 ;  /* 0x000000ffff047224 */ /* 0x000fc800078e0a04 */
[----:B-1----:R-:W-:Y:S01]  /*11f0*/  IMAD R4, R11, R4, R5 ;  /* 0x000000040b047224 */ /* 0x002fe200078e0205 */
[----:B------:R-:W-:-:S03]  /*1200*/  IADD3 R5, PT, PT, -R5, RZ, RZ ;  /* 0x000000ff05057210 */ /* 0x000fc60007ffe1ff */
[----:B------:R-:W-:Y:S02]  /*1210*/  IMAD.IADD R4, R4, 0x1, R4 ;  /* 0x0000000104047824 */ /* 0x000fe400078e0204 */
[----:B------:R-:W-:-:S03]  /*1220*/  IMAD R5, R2, R5, R14 ;  /* 0x0000000502057224 */ /* 0x000fc600078e020e */
[----:B------:R-:W-:Y:S01]  /*1230*/  LOP3.LUT R4, R4, UR23, RZ, 0xfc, !PT ;  /* 0x0000001704047c12 */ /* 0x000fe2000f8efcff */
[----:B------:R-:W-:Y:S06]  /*1240*/  @!P0 BRA `(.L_x_23) ;  /* 0xfffffff800e08947 */ /* 0x000fec000383ffff */
.L_x_18:
[----:B------:R-:W3:Y:S01]  /*1250*/  S2UR UR4, SR_CgaCtaId ;  /* 0x00000000000479c3 */ /* 0x000ee20000008800 */
[----:B------:R-:W-:Y:S01]  /*1260*/  UMOV UR5, 0x400 ;  /* 0x0000040000057882 */ /* 0x000fe20000000000 */
[----:B------:R-:W-:Y:S01]  /*1270*/  IMAD.U32 R6, R0, -0x80000000, RZ ;  /* 0x8000000000067824 */ /* 0x000fe200078e00ff */
[C---:B------:R-:W-:Y:S01]  /*1280*/  ISETP.NE.AND P0, PT, R10.reuse, 0x1, PT ;  /* 0x000000010a00780c */ /* 0x040fe20003f05270 */
[----:B------:R-:W-:-:S05]  /*1290*/  VIADD R3, R10, 0x2 ;  /* 0x000000020a037836 */ /* 0x000fca0000000000 */
[----:B------:R-:W-:Y:S01]  /*12a0*/  SEL R3, R3, 0x1, P0 ;  /* 0x0000000103037807 */ /* 0x000fe20000000000 */
[----:B---3--:R-:W-:-:S06]  /*12b0*/  ULEA UR5, UR4, UR5, 0x18 ;  /* 0x0000000504057291 */ /* 0x008fcc000f8ec0ff */
[----:B--2---:R-:W-:-:S04]  /*12c0*/  LEA R2, R10, UR5, 0x3 ;  /* 0x000000050a027c11 */ /* 0x004fc8000f8e18ff */
[----:B------:R-:W2:Y:S02]  /*12d0*/  SYNCS.PHASECHK.TRANS64.TRYWAIT P1, [R2+URZ+0xa0], R6 ;  /* 0x0000a006020075a7 */ /* 0x000ea400080211ff */
[----:B--2---:R-:W-:Y:S05]  /*12e0*/  @!P1 BRA `(.L_x_24) ;  /* 0x0000004400209947 */ /* 0x004fea0003800000 */
.L_x_90:
[----:B------:R-:W-:Y:S02]  /*12f0*/  ELECT P2, URZ, PT ;  /* 0x0000000000ff782f */ /* 0x000fe40003840000 */
[C---:B------:R-:W-:Y:S01]  /*1300*/  ISETP.NE.AND P0, PT, R3.reuse, 0x2, PT ;  /* 0x000000020300780c */ /* 0x040fe20003f05270 */
[----:B--2---:R-:W-:Y:S02]  /*1310*/  IMAD.MOV.U32 R7, RZ, RZ, RZ ;  /* 0x000000ffff077224 */ /* 0x004fe400078e00ff */
[----:B------:R-:W-:Y:S01]  /*1320*/  IMAD.MOV.U32 R11, RZ, RZ, 0x1 ;  /* 0x00000001ff0b7424 */ /* 0x000fe200078e00ff */
[----:B------:R-:W-:Y:S02]  /*1330*/  ISETP.EQ.XOR P1, PT, R10, 0x1, !P0 ;  /* 0x000000010a00780c */ /* 0x000fe40004722a70 */
[----:B------:R-:W-:Y:S02]  /*1340*/  SEL R3, R3, RZ, P0 ;  /* 0x000000ff03037207 */ /* 0x000fe40000000000 */
[----:B------:R-:W-:-:S02]  /*1350*/  SEL R9, RZ, 0x1, !P1 ;  /* 0x00000001ff097807 */ /* 0x000fc40004800000 */
[----:B------:R-:W-:Y:S02]  /*1360*/  LEA R3, R3, UR5, 0x3 ;  /* 0x0000000503037c11 */ /* 0x000fe4000f8e18ff */
[----:B------:R-:W-:Y:S01]  /*1370*/  @P2 LEA R10, R10, UR5, 0x4 ;  /* 0x000000050a0a2c11 */ /* 0x000fe2000f8e20ff */
[----:B------:R-:W-:Y:S01]  /*1380*/  @P2 IMAD.MOV.U32 R6, RZ, RZ, -0x1 ;  /* 0xffffffffff062424 */ /* 0x000fe200078e00ff */
[----:B------:R-:W-:-:S04]  /*1390*/  LOP3.LUT R9, R0, R9, RZ, 0x3c, !PT ;  /* 0x0000000900097212 */ /* 0x000fc800078e3cff */
[----:B------:R3:W-:Y:S01]  /*13a0*/  @P2 STS.128 [R10+0x32410], R4 ;  /* 0x032410040a002388 */ /* 0x0007e20000000c00 */
[----:B------:R-:W-:Y:S01]  /*13b0*/  IMAD.U32 R8, R9, -0x80000000, RZ ;  /* 0x8000000009087824 */ /* 0x000fe200078e00ff */
[----:B------:R2:W-:Y:S06]  /*13c0*/  MEMBAR.ALL.CTA ;  /* 0x0000000000007992 */ /* 0x0005ec0000008000 */
[----:B--2---:R-:W2:Y:S02]  /*13d0*/  FENCE.VIEW.ASYNC.S ;  /* 0x00000000000073c6 */ /* 0x004ea40000000000 */
[----:B--2---:R-:W-:Y:S06]  /*13e0*/  BAR.SYNC.DEFER_BLOCKING 0x4, 0x20 ;  /* 0x0100800000007b1d */ /* 0x004fec0000010000 */
[----:B------:R3:W-:Y:S01]  /*13f0*/  SYNCS.ARRIVE.TRANS64.ART0 RZ, [R2+URZ+0x90], R11 ;  /* 0x0000900b02ff79a7 */ /* 0x0007e200085000ff */
[----:B------:R-:W2:Y:S02]  /*1400*/  SYNCS.PHASECHK.TRANS64.TRYWAIT P0, [R3+URZ+0xa0], R8 ;  /* 0x0000a008030075a7 */ /* 0x000ea400080011ff */
[----:B--23--:R-:W-:Y:S05]  /*1410*/  @!P0 BRA `(.L_x_25) ;  /* 0x0000004000ec8947 */ /* 0x00cfea0003800000 */
.L_x_17:
[----:B------:R-:W-:Y:S01]  /*1420*/  ISETP.NE.AND P0, PT, R124, 0x5, PT ;  /* 0x000000057c00780c */ /* 0x000fe20003f05270 */
[----:B------:R-:W-:-:S04]  /*1430*/  ULEA.HI UR14, UR4, UR4, URZ, 0x1 ;  /* 0x00000004040e7291 */ /* 0x000fc8000f8f08ff */
[----:B------:R-:W-:-:S04]  /*1440*/  ULOP3.LUT UR22, UR14, 0xfffffffe, URZ, 0xc0, !UPT ;  /* 0xfffffffe0e167892 */ /* 0x000fc8000f8ec0ff */
[----:B------:R-:W-:-:S04]  /*1450*/  UIADD3 UR15, UPT, UPT, -UR22, UR4, URZ ;  /* 0x00000004160f7290 */ /* 0x000fc8000fffe1ff */
[----:B------:R-:W-:Y:S08]  /*1460*/  @P0 BRA `(.L_x_26) ;  /* 0x0000000800600947 */ /* 0x000ff00003800000 */
[----:B------:R-:W-:Y:S02]  /*1470*/  UMOV UR34, 0x400 ;  /* 0x0000040000227882 */ /* 0x000fe40000000000 */
[----:B------:R-:W-:-:S09]  /*1480*/  ULEA UR34, UR4, UR34, 0x18 ;  /* 0x0000002204227291 */ /* 0x000fd2000f8ec0ff */
[----:B------:R-:W3:Y:S02]  /*1490*/  SYNCS.PHASECHK.TRANS64.TRYWAIT P0, [UR34+0x90], RZ ;  /* 0x000090ffff0075a7 */ /* 0x000ee40008001122 */
[----:B---3--:R-:W-:Y:S05]  /*14a0*/  @!P0 BRA `(.L_x_27) ;  /* 0x0000004000e08947 */ /* 0x008fea0003800000 */
.L_x_93:
[----:B------:R-:W4:Y:S01]  /*14b0*/  LDS.128 R4, [UR34+0x32410] ;  /* 0x03241022ff047984 */ /* 0x000f220008000c00 */
[----:B---3--:R-:W-:Y:S01]  /*14c0*/  HFMA2 R0, -RZ, RZ, 0, 5.9604644775390625e-08 ;  /* 0x00000001ff007431 */ /* 0x008fe200000001ff */
[----:B------:R-:W-:Y:S01]  /*14d0*/  UMOV UR37, 0x1 ;  /* 0x0000000100257882 */ /* 0x000fe20000000000 */
[----:B------:R-:W-:Y:S01]  /*14e0*/  UMOV UR36, URZ ;  /* 0x000000ff00247c82 */ /* 0x000fe20008000000 */
[----:B------:R3:W-:Y:S06]  /*14f0*/  MEMBAR.ALL.CTA ;  /* 0x0000000000007992 */ /* 0x0007ec0000008000 */
[----:B---3--:R-:W3:Y:S02]  /*1500*/  FENCE.VIEW.ASYNC.S ;  /* 0x00000000000073c6 */ /* 0x008ee40000000000 */
[----:B---3--:R3:W-:Y:S01]  /*1510*/  SYNCS.ARRIVE.TRANS64.ART0 RZ, [UR34+0xa0], R0 ;  /* 0x0000a000ffff79a7 */ /* 0x0087e20008500022 */
[----:B----4-:R-:W-:-:S13]  /*1520*/  ISETP.NE.AND P0, PT, R7, 0x1, PT ;  /* 0x000000010700780c */ /* 0x010fda0003f05270 */
[----:B---3--:R-:W-:Y:S05]  /*1530*/  @P0 BRA `(.L_x_28) ;  /* 0x0000000400a40947 */ /* 0x008fea0003800000 */
[----:B------:R-:W-:Y:S01]  /*1540*/  R2UR UR5, R4 ;  /* 0x00000000040572ca */ /* 0x000fe200000e0000 */
[----:B------:R-:W-:Y:S01]  /*1550*/  IMAD.MOV.U32 R8, RZ, RZ, 0x1 ;  /* 0x00000001ff087424 */ /* 0x000fe200078e00ff */
[----:B------:R-:W-:Y:S01]  /*1560*/  R2UR UR12, R5 ;  /* 0x00000000050c72ca */ /* 0x000fe200000e0000 */
[----:B------:R-:W-:Y:S01]  /*1570*/  IMAD.MOV.U32 R2, RZ, RZ, RZ ;  /* 0x000000ffff027224 */ /* 0x000fe200078e00ff */
[----:B------:R-:W-:Y:S01]  /*1580*/  R2UR UR28, R6 ;  /* 0x00000000061c72ca */ /* 0x000fe200000e0000 */
[----:B------:R-:W3:Y:S01]  /*1590*/  LDCU.64 UR46, c[0x0][0x348] ;  /* 0x00006900ff2e77ac */ /* 0x000ee20008000a00 */
[----:B------:R-:W-:Y:S01]  /*15a0*/  UMOV UR37, 0x1 ;  /* 0x0000000100257882 */ /* 0x000fe20000000000 */
[----:B------:R-:W-:-:S12]  /*15b0*/  UMOV UR36, URZ ;  /* 0x000000ff00247c82 */ /* 0x000fd80008000000 */
.L_x_34:
[----:B------:R-:W-:Y:S02]  /*15c0*/  USHF.L.U32 UR4, UR37, 0x1f, URZ ;  /* 0x0000001f25047899 */ /* 0x000fe400080006ff */
[----:B-1----:R-:W-:Y:S02]  /*15d0*/  ULEA UR6, UR36, UR34, 0x3 ;  /* 0x0000002224067291 */ /* 0x002fe4000f8e18ff */
[----:B---3--:R-:W-:Y:S02]  /*15e0*/  UIADD3 UR42, UP2, UPT, UR46, 0xc0, URZ ;  /* 0x000000c02e2a7890 */ /* 0x008fe4000ff5e0ff */
[----:B------:R-:W-:Y:S01]  /*15f0*/  MOV R0, UR4 ;  /* 0x0000000400007c02 */ /* 0x000fe20008000f00 */
[----:B------:R-:W-:Y:S02]  /*1600*/  ULEA.HI UR4, UR5, UR5, URZ, 0x1 ;  /* 0x0000000505047291 */ /* 0x000fe4000f8f08ff */
[----:B------:R-:W-:Y:S02]  /*1610*/  ULEA UR27, UR12, UR23, 0x1 ;  /* 0x000000170c1b7291 */ /* 0x000fe4000f8e08ff */
[----:B------:R1:W3:Y:S01]  /*1620*/  SYNCS.PHASECHK.TRANS64.TRYWAIT P1, [UR6+0x38], R0 ;  /* 0x00003800ff0075a7 */ /* 0x0002e20008021106 */
[----:B------:R-:W-:-:S02]  /*1630*/  ULOP3.LUT UR6, UR4, 0xfffffffe, URZ, 0xc0, !UPT ;  /* 0xfffffffe04067892 */ /* 0x000fc4000f8ec0ff */
[----:B------:R-:W-:Y:S02]  /*1640*/  USHF.R.S32.HI UR4, URZ, 0x1, UR4 ;  /* 0x00000001ff047899 */ /* 0x000fe40008011404 */
[----:B------:R-:W-:Y:S02]  /*1650*/  UISETP.NE.AND UP4, UPT, UR5, UR6, UPT ;  /* 0x000000060500728c */ /* 0x000fe4000bf85270 */
[----:B------:R-:W-:Y:S02]  /*1660*/  UIADD3 UR7, UPT, UPT, UR4, -0x1, URZ ;  /* 0xffffffff04077890 */ /* 0x000fe4000fffe0ff */
[----:B------:R-:W-:Y:S02]  /*1670*/  UISETP.LT.AND UP4, UPT, UR5, URZ, UP4 ;  /* 0x000000ff0500728c */ /* 0x000fe4000a781270 */
[----:B------:R-:W-:Y:S02]  /*1680*/  UIADD3 UR44, UP3, UPT, UR46, 0x40, URZ ;  /* 0x000000402e2c7890 */ /* 0x000fe4000ff7e0ff */
[----:B------:R-:W-:-:S02]  /*1690*/  UIADD3 UR40, UP1, UPT, UR46, 0x140, URZ ;  /* 0x000001402e287890 */ /* 0x000fc4000ff3e0ff */
[----:B------:R-:W-:Y:S02]  /*16a0*/  UIADD3 UR38, UP0, UPT, UR46, 0x1c0, URZ ;  /* 0x000001c02e267890 */ /* 0x000fe4000ff1e0ff */
[----:B------:R-:W-:Y:S02]  /*16b0*/  UIADD3.X UR43, UPT, UPT, URZ, UR47, URZ, UP2, !UPT ;  /* 0x0000002fff2b7290 */ /* 0x000fe400097fe4ff */
[----:B------:R-:W-:Y:S02]  /*16c0*/  UIADD3.X UR45, UPT, UPT, URZ, UR47, URZ, UP3, !UPT ;  /* 0x0000002fff2d7290 */ /* 0x000fe40009ffe4ff */
[----:B------:R-:W-:Y:S02]  /*16d0*/  @!UP4 UIADD3 UR7, UPT, UPT, UR4, URZ, URZ ;  /* 0x000000ff0407c290 */ /* 0x000fe4000fffe0ff */
[----:B------:R-:W-:Y:S02]  /*16e0*/  UIADD3.X UR41, UPT, UPT, URZ, UR47, URZ, UP1, !UPT ;  /* 0x0000002fff297290 */ /* 0x000fe40008ffe4ff */
[----:B------:R-:W-:-:S02]  /*16f0*/  UIADD3 UR20, UPT, UPT, UR7, UR7, URZ ;  /* 0x0000000707147290 */ /* 0x000fc4000fffe0ff */
[----:B------:R-:W-:Y:S02]  /*1700*/  UIADD3.X UR39, UPT, UPT, URZ, UR47, URZ, UP0, !UPT ;  /* 0x0000002fff277290 */ /* 0x000fe400087fe4ff */
[----:B------:R-:W-:Y:S02]  /*1710*/  USHF.L.U32 UR27, UR27, 0x6, URZ ;  /* 0x000000061b1b7899 */ /* 0x000fe400080006ff */
[----:B------:R-:W-:Y:S02]  /*1720*/  ULEA UR7, UR7, UR21, 0x8 ;  /* 0x0000001507077291 */ /* 0x000fe4000f8e40ff */
[----:B------:R-:W-:Y:S02]  /*1730*/  ULOP3.LUT UR20, UR20, UR23, URZ, 0xfc, !UPT ;  /* 0x0000001714147292 */ /* 0x000fe4000f8efcff */
[----:B------:R-:W-:Y:S01]  /*1740*/  UISETP.NE.AND UP2, UPT, UR23, URZ, UPT ;  /* 0x000000ff1700728c */ /* 0x000fe2000bf45270 */
[----:B------:R-:W-:Y:S01]  /*1750*/  UMOV UR35, URZ ;  /* 0x000000ff00237c82 */ /* 0x000fe20008000000 */
[----:B------:R-:W-:Y:S01]  /*1760*/  UMOV UR18, URZ ;  /* 0x000000ff00127c82 */ /* 0x000fe20008000000 */
[----:B-1----:R-:W-:-:S08]  /*1770*/  UMOV UR10, URZ ;  /* 0x000000ff000a7c82 */ /* 0x002fd00008000000 */
.L_x_32:
[----:B----4-:R-:W-:Y:S02]  /*1780*/  USHF.L.U32 UR6, UR35, 0x8, URZ ;  /* 0x0000000823067899 */ /* 0x010fe400080006ff */
[----:B------:R-:W-:Y:S02]  /*1790*/  UIADD3 UR19, UPT, UPT, UR35, UR35, URZ ;  /* 0x0000002323137290 */ /* 0x000fe4000fffe0ff */
[----:B------:R-:W-:Y:S01]  /*17a0*/  ULEA UR5, UR36, UR34, 0x3 ;  /* 0x0000002224057291 */ /* 0x000fe2000f8e18ff */
[----:B-1-3--:R-:W-:Y:S11]  /*17b0*/  @P1 BRA `(.L_x_29) ;  /* 0x0000000000101947 */ /* 0x00aff60003800000 */
[----:B------:R-:W-:-:S06]  /*17c0*/  USHF.L.U32 UR4, UR37, 0x1f, URZ ;  /* 0x0000001f25047899 */ /* 0x000fcc00080006ff */
[----:B------:R-:W-:-:S04]  /*17d0*/  MOV R0, UR4 ;  /* 0x0000000400007c02 */ /* 0x000fc80008000f00 */
[----:B------:R-:W1:Y:S02]  /*17e0*/  SYNCS.PHASECHK.TRANS64.TRYWAIT P0, [UR5+0x38], R0 ;  /* 0x00003800ff0075a7 */ /* 0x000e640008001105 */
[----:B-1----:R-:W-:Y:S05]  /*17f0*/  @!P0 BRA `(.L_x_30) ;  /* 0x0000004000248947 */ /* 0x002fea0003800000 */
.L_x_29:
[----:B------:R-:W-:Y:S05]  /*1800*/  BRA.U UP2, `(.L_x_31) ;  /* 0x00000001020c7547 */ /* 0x000fea000b800000 */
[----:B------:R-:W-:-:S13]  /*1810*/  ELECT P0, URZ, PT ;  /* 0x0000000000ff782f */ /* 0x000fda0003800000 */
[----:B-1----:R-:W-:-:S04]  /*1820*/  @P0 MOV R0, 0xd000 ;  /* 0x0000d00000000802 */ /* 0x002fc80000000f00 */
[----:B------:R3:W-:Y:S03]  /*1830*/  @P0 SYNCS.ARRIVE.TRANS64 RZ, [UR5], R0 ;  /* 0x00000000ffff09a7 */ /* 0x0007e60008000005 */
.L_x_31:
[----:B------:R-:W-:Y:S01]  /*1840*/  USHF.L.U32 UR4, UR36, 0xf, URZ ;  /* 0x0000000f24047899 */ /* 0x000fe200080006ff */
[----:B------:R-:W-:Y:S01]  /*1850*/  PLOP3.LUT P1, PT, PT, PT, PT, 0x80, 0x8 ;  /* 0x000000000008781c */ /* 0x000fe20003f2f070 */
[----:B------:R-:W-:Y:S02]  /*1860*/  USHF.L.U32 UR24, UR36, 0xe, URZ ;  /* 0x0000000e24187899 */ /* 0x000fe400080006ff */
[----:B------:R-:W-:Y:S02]  /*1870*/  ULEA UR16, UR36, UR34, 0xa ;  /* 0x0000002224107291 */ /* 0x000fe4000f8e50ff */
[----:B------:R-:W-:Y:S02]  /*1880*/  UIADD3 UR36, UPT, UPT, UR36, 0x1, URZ ;  /* 0x0000000124247890 */ /* 0x000fe4000fffe0ff */
[----:B------:R-:W-:Y:S02]  /*1890*/  UISETP.GT.U32.AND UP0, UPT, UR35, 0xe, UPT ;  /* 0x0000000e2300788c */ /* 0x000fe4000bf04070 */
[----:B------:R-:W-:-:S02]  /*18a0*/  UISETP.NE.AND UP1, UPT, UR36, 0x7, UPT ;  /* 0x000000072400788c */ /* 0x000fc4000bf25270 */
[----:B------:R-:W-:Y:S02]  /*18b0*/  ULEA.HI.SX32 UR4, UR4, UR34, 0x1f ;  /* 0x0000002204047291 */ /* 0x000fe4000f8ffaff */
[----:B------:R-:W-:Y:S01]  /*18c0*/  USEL UR9, URZ, 0x1, UP1 ;  /* 0x00000001ff097887 */ /* 0x000fe20008800000 */
[----:B------:R-:W-:Y:S01]  /*18d0*/  PLOP3.LUT P0, PT, PT, PT, UP0, 0x80, 0x8 ;  /* 0x000000000008781c */ /* 0x000fe20003f0f008 */
[----:B------:R-:W-:Y:S02]  /*18e0*/  ULEA.HI.SX32 UR24, UR24, UR34, 0x1f ;  /* 0x0000002218187291 */ /* 0x000fe4000f8ffaff */
[----:B------:R-:W-:Y:S02]  /*18f0*/  ULEA UR8, UR15, UR16, 0x9 ;  /* 0x000000100f087291 */ /* 0x000fe4000f8e48ff */
[----:B------:R-:W-:Y:S02]  /*1900*/  ULOP3.LUT UR37, UR37, UR9, URZ, 0x3c, !UPT ;  /* 0x0000000925257292 */ /* 0x000fe4000f8e3cff */
[----:B------:R-:W-:-:S02]  /*1910*/  ULOP3.LUT UR5, UR5, 0xfefffff8, URZ, 0xc0, !UPT ;  /* 0xfefffff805057892 */ /* 0x000fc4000f8ec0ff */
[----:B------:R-:W-:Y:S02]  /*1920*/  USEL UR36, UR36, URZ, UP1 ;  /* 0x000000ff24247287 */ /* 0x000fe40008800000 */
[----:B------:R-:W-:Y:S02]  /*1930*/  UIADD3 UR4, UPT, UPT, UR4, 0x4c00, URZ ;  /* 0x00004c0004047890 */ /* 0x000fe4000fffe0ff */
[----:B------:R-:W-:Y:S02]  /*1940*/  UIADD3 UR24, UPT, UPT, UR24, 0x20c00, URZ ;  /* 0x00020c0018187890 */ /* 0x000fe4000fffe0ff */
[----:B------:R-:W-:Y:S02]  /*1950*/  UIADD3 UR16, UPT, UPT, UR16, 0x2ec00, URZ ;  /* 0x0002ec0010107890 */ /* 0x000fe4000fffe0ff */
[----:B------:R-:W-:Y:S02]  /*1960*/  UIADD3 UR11, UPT, UPT, UR19, UR15, URZ ;  /* 0x0000000f130b7290 */ /* 0x000fe4000fffe0ff */
[----:B------:R-:W-:Y:S01]  /*1970*/  UIADD3 UR8, UPT, UPT, UR8, 0x30800, URZ ;  /* 0x0003080008087890 */ /* 0x000fe2000fffe0ff */
[----:B------:R4:W-:Y:S01]  /*1980*/  UTMALDG.2D.2CTA [UR4], [UR44], desc[URZ] ;  /* 0x0000ff042c0075b4 */ /* 0x0009e20008209000 */
[----:B------:R-:W-:-:S02]  /*1990*/  @!UP0 USHF.L.U32 UR32, UR37, 0x1f, URZ ;  /* 0x0000001f25208899 */ /* 0x000fc400080006ff */
[----:B------:R-:W-:Y:S01]  /*19a0*/  @!UP0 ULEA UR33, UR36, UR34, 0x3 ;  /* 0x0000002224218291 */ /* 0x000fe2000f8e18ff */
[----:B------:R-:W-:Y:S01]  /*19b0*/  UMOV UR26, UR6 ;  /* 0x00000006001a7c82 */ /* 0x000fe20008000000 */
[----:B------:R-:W-:Y:S01]  /*19c0*/  UMOV UR25, UR5 ;  /* 0x0000000500197c82 */ /* 0x000fe20008000000 */
[----:B------:R-:W-:Y:S01]  /*19d0*/  UMOV UR17, UR5 ;  /* 0x0000000500117c82 */ /* 0x000fe20008000000 */
[----:B-1-3--:R-:W-:Y:S01]  /*19e0*/  IMAD.U32 R0, RZ, RZ, UR32 ;  /* 0x00000020ff007e24 */ /* 0x00afe2000f8e00ff */
[----:B------:R-:W-:Y:S01]  /*19f0*/  UMOV UR29, 0x30000 ;  /* 0x00030000001d7882 */ /* 0x000fe20000000000 */
[----:B------:R-:W-:Y:S01]  /*1a00*/  UMOV UR13, UR28 ;  /* 0x0000001c000d7c82 */ /* 0x000fe20008000000 */
[----:B------:R-:W-:Y:S01]  /*1a10*/  UMOV UR9, UR5 ;  /* 0x0000000500097c82 */ /* 0x000fe20008000000 */
[----:B------:R4:W-:Y:S01]  /*1a20*/  UTMALDG.3D.2CTA [UR24], [UR42], desc[URZ] ;  /* 0x0000ff182a0075b4 */ /* 0x0009e20008211000 */
[----:B------:R-:W-:-:S04]  /*1a30*/  UIADD3 UR35, UPT, UPT, UR35, 0x1, URZ ;  /* 0x0000000123237890 */ /* 0x000fc8000fffe0ff */
[----:B------:R-:W-:Y:S01]  /*1a40*/  UISETP.NE.AND UP0, UPT, UR35, 0x10, UPT ;  /* 0x000000102300788c */ /* 0x000fe2000bf05270 */
[----:B------:R4:W-:Y:S01]  /*1a50*/  UTMALDG.3D.2CTA [UR16], [UR40], desc[URZ] ;  /* 0x0000ff10280075b4 */ /* 0x0009e20008211000 */
[----:B------:R4:W-:Y:S01]  /*1a60*/  UTMALDG.4D.MULTICAST.2CTA [UR8], [UR38], UR29, desc[URZ] ;  /* 0x0000ff08260073b4 */ /* 0x0009e2000821981d */
[----:B------:R4:W1:Y:S06]  /*1a70*/  @!P0 SYNCS.PHASECHK.TRANS64.TRYWAIT P1, [UR33+0x38], R0 ;  /* 0x00003800ff0085a7 */ /* 0x00086c0008021121 */
[----:B------:R-:W-:Y:S05]  /*1a80*/  BRA.U UP0, `(.L_x_32) ;  /* 0xfffffffd003c7547 */ /* 0x000fea000b83ffff */
[----:B--2---:R-:W-:Y:S02]  /*1a90*/  LEA R3, R8, UR34, 0x3 ;  /* 0x0000002208037c11 */ /* 0x004fe4000f8e18ff */
[----:B------:R-:W-:-:S04]  /*1aa0*/  SHF.L.U32 R4, R2, 0x1f, RZ ;  /* 0x0000001f02047819 */ /* 0x000fc800000006ff */
[----:B------:R-:W2:Y:S02]  /*1ab0*/  SYNCS.PHASECHK.TRANS64.TRYWAIT P0, [R3+URZ+0x90], R4 ;  /* 0x00009004030075a7 */ /* 0x000ea400080011ff */
[----:B--2---:R-:W-:Y:S05]  /*1ac0*/  @!P0 BRA `(.L_x_33) ;  /* 0x0000003c00908947 */ /* 0x004fea0003800000 */
.L_x_96:
[C---:B------:R-:W-:Y:S01]  /*1ad0*/  LEA R4, R8.reuse, UR34, 0x4 ;  /* 0x0000002208047c11 */ /* 0x040fe2000f8e20ff */
[----:B------:R-:W-:Y:S02]  /*1ae0*/  VIADD R8, R8, 0x1 ;  /* 0x0000000108087836 */ /* 0x000fe40000000000 */
[----:B----4-:R-:W-:-:S03]  /*1af0*/  IMAD.MOV.U32 R0, RZ, RZ, 0x1 ;  /* 0x00000001ff007424 */ /* 0x010fc600078e00ff */
[----:B--2---:R-:W2:Y:S01]  /*1b00*/  LDS.128 R4, [R4+0x32410] ;  /* 0x0324100004047984 */ /* 0x004ea20000000c00 */
[C---:B-1----:R-:W-:Y:S01]  /*1b10*/  ISETP.NE.AND P1, PT, R8.reuse, 0x2, PT ;  /* 0x000000020800780c */ /* 0x042fe20003f25270 */
[----:B------:R1:W-:Y:S06]  /*1b20*/  MEMBAR.ALL.CTA ;  /* 0x0000000000007992 */ /* 0x0003ec0000008000 */
[----:B-1----:R-:W1:Y:S01]  /*1b30*/  FENCE.VIEW.ASYNC.S ;  /* 0x00000000000073c6 */ /* 0x002e620000000000 */
[----:B------:R-:W-:Y:S01]  /*1b40*/  SEL R8, R8, RZ, P1 ;  /* 0x000000ff08087207 */ /* 0x000fe20000800000 */
[----:B-1----:R1:W-:Y:S01]  /*1b50*/  SYNCS.ARRIVE.TRANS64.ART0 RZ, [R3+URZ+0xa0], R0 ;  /* 0x0000a00003ff79a7 */ /* 0x0023e200085000ff */
[----:B--2---:R-:W-:-:S02]  /*1b60*/  ISETP.NE.AND P0, PT, R7, 0x1, PT ;  /* 0x000000010700780c */ /* 0x004fc40003f05270 */
[----:B------:R-:W-:Y:S02]  /*1b70*/  R2UR UR5, R4 ;  /* 0x00000000040572ca */ /* 0x000fe400000e0000 */
[----:B------:R-:W-:Y:S02]  /*1b80*/  R2UR UR12, R5 ;  /* 0x00000000050c72ca */ /* 0x000fe400000e0000 */
[----:B------:R-:W-:Y:S02]  /*1b90*/  R2UR UR28, R6 ;  /* 0x00000000061c72ca */ /* 0x000fe400000e0000 */
[----:B-1----:R-:W-:-:S04]  /*1ba0*/  SEL R3, RZ, 0x1, P1 ;  /* 0x00000001ff037807 */ /* 0x002fc80000800000 */
[----:B------:R-:W-:Y:S01]  /*1bb0*/  LOP3.LUT R2, R2, R3, RZ, 0x3c, !PT ;  /* 0x0000000302027212 */ /* 0x000fe200078e3cff */
[----:B------:R-:W-:Y:S08]  /*1bc0*/  @!P0 BRA `(.L_x_34) ;  /* 0xfffffff8007c8947 */ /* 0x000ff0000383ffff */
.L_x_28:
[----:B------:R-:W-:Y:S02]  /*1bd0*/  UIADD3 UR4, UPT, UPT, UR36, 0x2, URZ ;  /* 0x0000000224047890 */ /* 0x000fe4000fffe0ff */
[----:B------:R-:W-:-:S04]  /*1be0*/  UISETP.NE.AND UP0, UPT, UR36, 0x6, UPT ;  /* 0x000000062400788c */ /* 0x000fc8000bf05270 */
[----:B------:R-:W-:-:S04]  /*1bf0*/  USEL UR4, UR4, 0x1, UP0 ;  /* 0x0000000104047887 */ /* 0x000fc80008000000 */
[----:B------:R-:W-:Y:S02]  /*1c00*/  UIADD3 UR5, UPT, UPT, UR4, 0x1, URZ ;  /* 0x0000000104057890 */ /* 0x000fe4000fffe0ff */
[----:B------:R-:W-:-:S04]  /*1c10*/  UISETP.NE.AND UP1, UPT, UR4, 0x7, UPT ;  /* 0x000000070400788c */ /* 0x000fc8000bf25270 */
[----:B------:R-:W-:Y:S02]  /*1c20*/  USEL UR5, UR5, 0x1, UP1 ;  /* 0x0000000105057887 */ /* 0x000fe40008800000 */
[----:B------:R-:W-:Y:S02]  /*1c30*/  UISETP.EQ.XOR UP1, UPT, UR36, 0x6, !UP1 ;  /* 0x000000062400788c */ /* 0x000fe4000cf22a70 */
[----:B------:R-:W-:Y:S02]  /*1c40*/  UIADD3 UR4, UPT, UPT, UR5, 0x1, URZ ;  /* 0x0000000105047890 */ /* 0x000fe4000fffe0ff */
[----:B------:R-:W-:Y:S02]  /*1c50*/  UISETP.NE.AND UP0, UPT, UR5, 0x7, UPT ;  /* 0x000000070500788c */ /* 0x000fe4000bf05270 */
[----:B------:R-:W-:Y:S02]  /*1c60*/  UISETP.EQ.XOR UP1, UPT, UR5, 0x7, UP1 ;  /* 0x000000070500788c */ /* 0x000fe40008f22a70 */
[----:B------:R-:W-:-:S04]  /*1c70*/  USEL UR4, UR4, 0x1, UP0 ;  /* 0x0000000104047887 */ /* 0x000fc80008000000 */
[----:B-1----:R-:W-:Y:S02]  /*1c80*/  UIADD3 UR6, UPT, UPT, UR4, 0x1, URZ ;  /* 0x0000000104067890 */ /* 0x002fe4000fffe0ff */
[----:B------:R-:W-:Y:S02]  /*1c90*/  UISETP.NE.AND UP0, UPT, UR4, 0x7, UPT ;  /* 0x000000070400788c */ /* 0x000fe4000bf05270 */
[----:B------:R-:W-:Y:S02]  /*1ca0*/  UISETP.EQ.XOR UP1, UPT, UR4, 0x7, UP1 ;  /* 0x000000070400788c */ /* 0x000fe40008f22a70 */
[----:B------:R-:W-:-:S04]  /*1cb0*/  USEL UR6, UR6, 0x1, UP0 ;  /* 0x0000000106067887 */ /* 0x000fc80008000000 */
[----:B------:R-:W-:Y:S02]  /*1cc0*/  UIADD3 UR5, UPT, UPT, UR6, 0x1, URZ ;  /* 0x0000000106057890 */ /* 0x000fe4000fffe0ff */
[----:B------:R-:W-:Y:S02]  /*1cd0*/  UISETP.NE.AND UP0, UPT, UR6, 0x7, UPT ;  /* 0x000000070600788c */ /* 0x000fe4000bf05270 */
[----:B------:R-:W-:Y:S02]  /*1ce0*/  UISETP.EQ.XOR UP1, UPT, UR6, 0x7, UP1 ;  /* 0x000000070600788c */ /* 0x000fe40008f22a70 */
[----:B------:R-:W-:-:S04]  /*1cf0*/  USEL UR5, UR5, 0x1, UP0 ;  /* 0x0000000105057887 */ /* 0x000fc80008000000 */
[----:B------:R-:W-:Y:S02]  /*1d00*/  UISETP.EQ.XOR UP1, UPT, UR5, 0x7, UP1 ;  /* 0x000000070500788c */ /* 0x000fe40008f22a70 */
[----:B------:R-:W-:Y:S02]  /*1d10*/  UISETP.NE.AND UP0, UPT, UR5, 0x7, UPT ;  /* 0x000000070500788c */ /* 0x000fe4000bf05270 */
[----:B------:R-:W-:Y:S02]  /*1d20*/  USEL UR4, URZ, 0x1, !UP1 ;  /* 0x00000001ff047887 */ /* 0x000fe4000c800000 */
[----:B------:R-:W-:Y:S02]  /*1d30*/  USEL UR5, UR5, URZ, UP0 ;  /* 0x000000ff05057287 */ /* 0x000fe40008000000 */
[----:B------:R-:W-:Y:S02]  /*1d40*/  ULOP3.LUT UR4, UR37, UR4, URZ, 0x3c, !UPT ;  /* 0x0000000425047292 */ /* 0x000fe4000f8e3cff */
[----:B------:R-:W-:-:S02]  /*1d50*/  ULEA UR5, UR5, UR34, 0x3 ;  /* 0x0000002205057291 */ /* 0x000fc4000f8e18ff */
[----:B------:R-:W-:Y:S02]  /*1d60*/  USHF.L.U32 UR4, UR4, 0x1f, URZ ;  /* 0x0000001f04047899 */ /* 0x000fe400080006ff */
[----:B------:R-:W-:-:S04]  /*1d70*/  UISETP.NE.AND UP0, UPT, UR23, URZ, UPT ;  /* 0x000000ff1700728c */ /* 0x000fc8000bf05270 */
[----:B------:R-:W-:-:S04]  /*1d80*/  MOV R0, UR4 ;  /* 0x0000000400007c02 */ /* 0x000fc80008000f00 */
[----:B------:R-:W1:Y:S02]  /*1d90*/  SYNCS.PHASECHK.TRANS64.TRYWAIT P0, [UR5+0x38], R0 ;  /* 0x00003800ff0075a7 */ /* 0x000e640008001105 */
[----:B-1----:R-:W-:Y:S05]  /*1da0*/  @!P0 BRA `(.L_x_35) ;  /* 0x0000003800f08947 */ /* 0x002fea0003800000 */
.L_x_98:
[----:B------:R-:W-:Y:S05]  /*1db0*/  BRA.U UP0, `(.L_x_26) ;  /* 0x00000001000c7547 */ /* 0x000fea000b800000 */
[----:B------:R-:W-:-:S13]  /*1dc0*/  ELECT P0, URZ, PT ;  /* 0x0000000000ff782f */ /* 0x000fda0003800000 */
[----:B-1----:R-:W-:-:S04]  /*1dd0*/  @P0 MOV R0, 0xd000 ;  /* 0x0000d00000000802 */ /* 0x002fc80000000f00 */
[----:B------:R3:W-:Y:S03]  /*1de0*/  @P0 SYNCS.ARRIVE.TRANS64 RZ, [UR5], R0 ;  /* 0x00000000ffff09a7 */ /* 0x0007e60008000005 */
.L_x_26:
[----:B------:R-:W-:-:S13]  /*1df0*/  ISETP.NE.AND P0, PT, R124, 0x4, PT ;  /* 0x000000047c00780c */ /* 0x000fda0003f05270 */
[----:B------:R-:W-:Y:S05]  /*1e00*/  @P0 BRA `(.L_x_36) ;  /* 0x0000000c00580947 */ /* 0x000fea0003800000 */
[----:B------:R-:W4:Y:S01]  /*1e10*/  S2UR UR12, SR_CgaCtaId ;  /* 0x00000000000c79c3 */ /* 0x000f220000008800 */
[----:B------:R-:W-:Y:S01]  /*1e20*/  NOP ;  /* 0x0000000000007918 */ /* 0x000fe20000000000 */
[----:B------:R-:W-:Y:S02]  /*1e30*/  UMOV UR4, 0x400 ;  /* 0x0000040000047882 */ /* 0x000fe40000000000 */
[----:B----4-:R-:W-:-:S04]  /*1e40*/  ULEA UR12, UR12, UR4, 0x18 ;  /* 0x000000040c0c7291 */ /* 0x010fc8000f8ec0ff */
[----:B------:R-:W-:Y:S06]  /*1e50*/  BAR.SYNC.DEFER_BLOCKING 0x3, 0xa0 ;  /* 0x00c2800000007b1d */ /* 0x000fec0000010000 */
[----:B-1-3--:R-:W1:Y:S01]  /*1e60*/  LDS R0, [UR12+0xb8] ;  /* 0x0000b80cff007984 */ /* 0x00ae620008000800 */
[----:B------:R-:W3:Y:S02]  /*1e70*/  SYNCS.PHASECHK.TRANS64.TRYWAIT P0, [UR12+0x90], RZ ;  /* 0x000090ffff0075a7 */ /* 0x000ee4000800110c */
[----:B-1-3--:R-:W-:Y:S05]  /*1e80*/  @!P0 BRA `(.L_x_37) ;  /* 0x0000003800d88947 */ /* 0x00afea0003800000 */
.L_x_100:
[----:B--2---:R-:W2:Y:S01]  /*1e90*/  LDS R3, [UR12+0x3241c] ;  /* 0x03241c0cff037984 */ /* 0x004ea20008000800 */
[----:B-1----:R-:W-:Y:S01]  /*1ea0*/  IMAD.MOV.U32 R2, RZ, RZ, 0x1 ;  /* 0x00000001ff027424 */ /* 0x002fe200078e00ff */
[----:B------:R-:W-:Y:S01]  /*1eb0*/  R2UR UR35, R0 ;  /* 0x00000000002372ca */ /* 0x000fe200000e0000 */
[----:B------:R-:W-:Y:S01]  /*1ec0*/  UMOV UR33, 0x1 ;  /* 0x0000000100217882 */ /* 0x000fe20000000000 */
[----:B------:R1:W-:Y:S06]  /*1ed0*/  MEMBAR.ALL.CTA ;  /* 0x0000000000007992 */ /* 0x0003ec0000008000 */
[----:B-1----:R-:W1:Y:S01]  /*1ee0*/  FENCE.VIEW.ASYNC.S ;  /* 0x00000000000073c6 */ /* 0x002e620000000000 */
[----:B------:R-:W-:Y:S01]  /*1ef0*/  UMOV UR34, 0x1 ;  /* 0x0000000100227882 */ /* 0x000fe20000000000 */
[----:B------:R-:W-:Y:S01]  /*1f00*/  IMAD.MOV.U32 R0, RZ, RZ, 0x1 ;  /* 0x00000001ff007424 */ /* 0x000fe200078e00ff */
[----:B-1----:R1:W-:Y:S01]  /*1f10*/  SYNCS.ARRIVE.TRANS64.ART0 RZ, [UR12+0xa0], R2 ;  /* 0x0000a002ffff79a7 */ /* 0x0023e2000850000c */
[----:B--2---:R-:W-:-:S13]  /*1f20*/  ISETP.NE.AND P0, PT, R3, 0x1, PT ;  /* 0x000000010300780c */ /* 0x004fda0003f05270 */
[----:B-1----:R-:W-:Y:S05]  /*1f30*/  @P0 BRA `(.L_x_38) ;  /* 0x0000000800c40947 */ /* 0x002fea0003800000 */
[----:B------:R-:W-:Y:S01]  /*1f40*/  UIADD3 UR10, UPT, UPT, UR35, 0x100, URZ ;  /* 0x00000100230a7890 */ /* 0x000fe2000fffe0ff */
[----:B------:R-:W-:Y:S01]  /*1f50*/  HFMA2 R5, -RZ, RZ, 0, 5.9604644775390625e-08 ;  /* 0x00000001ff057431 */ /* 0x000fe200000001ff */
[----:B------:R-:W-:Y:S01]  /*1f60*/  UIADD3 UR8, UPT, UPT, UR35, 0x104, URZ ;  /* 0x0000010423087890 */ /* 0x000fe2000fffe0ff */
[----:B------:R-:W-:Y:S01]  /*1f70*/  MOV R4, RZ ;  /* 0x000000ff00047202 */ /* 0x000fe20000000f00 */
[----:B------:R-:W-:Y:S02]  /*1f80*/  UIADD3 UR6, UPT, UPT, UR35, -0x7fffff00, URZ ;  /* 0x8000010023067890 */ /* 0x000fe4000fffe0ff */
[----:B------:R-:W-:Y:S02]  /*1f90*/  UIADD3 UR4, UPT, UPT, UR35, -0x7ffffefc, URZ ;  /* 0x8000010423047890 */ /* 0x000fe4000fffe0ff */
[----:B------:R-:W-:Y:S02]  /*1fa0*/  UIADD3 UR11, UPT, UPT, UR35, 0x110, URZ ;  /* 0x00000110230b7890 */ /* 0x000fe4000fffe0ff */
[----:B------:R-:W-:Y:S01]  /*1fb0*/  USHF.R.U32.HI UR32, URZ, 0x1, UR10 ;  /* 0x00000001ff207899 */ /* 0x000fe2000801160a */
[----:B------:R-:W-:Y:S01]  /*1fc0*/  UMOV UR36, 0x10a02480 ;  /* 0x10a0248000247882 */ /* 0x000fe20000000000 */
[----:B------:R-:W-:-:S02]  /*1fd0*/  UIADD3 UR9, UPT, UPT, UR35, 0x114, URZ ;  /* 0x0000011423097890 */ /* 0x000fc4000fffe0ff */
[----:B------:R-:W-:Y:S02]  /*1fe0*/  UIADD3 UR7, UPT, UPT, UR35, -0x7ffffef0, URZ ;  /* 0x8000011023077890 */ /* 0x000fe4000fffe0ff */
[----:B------:R-:W-:Y:S02]  /*1ff0*/  UIADD3 UR5, UPT, UPT, UR35, -0x7ffffeec, URZ ;  /* 0x8000011423057890 */ /* 0x000fe4000fffe0ff */
[----:B------:R-:W-:Y:S02]  /*2000*/  USHF.R.U32.HI UR28, URZ, 0x1, UR6 ;  /* 0x00000001ff1c7899 */ /* 0x000fe40008011606 */
[----:B------:R-:W-:Y:S02]  /*2010*/  USHF.R.U32.HI UR25, URZ, 0x1, UR8 ;  /* 0x00000001ff197899 */ /* 0x000fe40008011608 */
[----:B------:R-:W-:Y:S02]  /*2020*/  USHF.R.U32.HI UR16, URZ, 0x1, UR4 ;  /* 0x00000001ff107899 */ /* 0x000fe40008011604 */
[----:B------:R-:W-:-:S02]  /*2030*/  UIADD3 UR18, UPT, UPT, UR12, 0x30800, URZ ;  /* 0x000308000c127890 */ /* 0x000fc4000fffe0ff */
[----:B------:R-:W-:Y:S02]  /*2040*/  UIADD3 UR19, UPT, UPT, UR12, 0x2ec00, URZ ;  /* 0x0002ec000c137890 */ /* 0x000fe4000fffe0ff */
[----:B------:R-:W-:Y:S02]  /*2050*/  UIADD3 UR20, UPT, UPT, UR12, 0x4c00, URZ ;  /* 0x00004c000c147890 */ /* 0x000fe4000fffe0ff */
[----:B------:R-:W-:Y:S02]  /*2060*/  UIADD3 UR24, UPT, UPT, UR12, 0x20c00, URZ ;  /* 0x00020c000c187890 */ /* 0x000fe4000fffe0ff */
[----:B------:R-:W-:Y:S02]  /*2070*/  ULOP3.LUT UR37, UR15, 0x1, URZ, 0x3c, !UPT ;  /* 0x000000010f257892 */ /* 0x000fe4000f8e3cff */
[----:B------:R-:W-:Y:S02]  /*2080*/  USEL UR34, URZ, 0x4000, UP6 ;  /* 0x00004000ff227887 */ /* 0x000fe4000b000000 */
[----:B------:R-:W-:-:S02]  /*2090*/  USHF.R.U32.HI UR29, URZ, 0x1a, UR11 ;  /* 0x0000001aff1d7899 */ /* 0x000fc4000801160b */
[----:B------:R-:W-:Y:S02]  /*20a0*/  USEL UR36, UR36, 0x10a00480, !UP5 ;  /* 0x10a0048024247887 */ /* 0x000fe4000e800000 */
[----:B------:R-:W-:Y:S02]  /*20b0*/  ULOP3.LUT UR32, UR32, 0x60000000, URZ, 0xc0, !UPT ;  /* 0x6000000020207892 */ /* 0x000fe4000f8ec0ff */
[----:B------:R-:W-:Y:S02]  /*20c0*/  USHF.R.U32.HI UR27, URZ, 0x1a, UR7 ;  /* 0x0000001aff1b7899 */ /* 0x000fe40008011607 */
[----:B------:R-:W-:Y:S02]  /*20d0*/  USHF.R.U32.HI UR17, URZ, 0x1a, UR9 ;  /* 0x0000001aff117899 */ /* 0x000fe40008011609 */
[----:B------:R-:W-:Y:S02]  /*20e0*/  USHF.R.U32.HI UR13, URZ, 0x1a, UR5 ;  /* 0x0000001aff0d7899 */ /* 0x000fe40008011605 */
[----:B------:R-:W-:-:S02]  /*20f0*/  ULOP3.LUT UR28, UR28, 0x60000000, URZ, 0xc0, !UPT ;  /* 0x600000001c1c7892 */ /* 0x000fc4000f8ec0ff */
[----:B------:R-:W-:Y:S02]  /*2100*/  ULOP3.LUT UR25, UR25, 0x60000000, URZ, 0xc0, !UPT ;  /* 0x6000000019197892 */ /* 0x000fe4000f8ec0ff */
[----:B------:R-:W-:Y:S02]  /*2110*/  ULOP3.LUT UR16, UR16, 0x60000000, URZ, 0xc0, !UPT ;  /* 0x6000000010107892 */ /* 0x000fe4000f8ec0ff */
[----:B------:R-:W-:Y:S02]  /*2120*/  USHF.L.U32 UR26, UR33, UR15, URZ ;  /* 0x0000000f211a7299 */ /* 0x000fe400080006ff */
[----:B------:R-:W-:Y:S02]  /*2130*/  USHF.R.U32.HI UR18, URZ, 0x4, UR18 ;  /* 0x00000004ff127899 */ /* 0x000fe40008011612 */
[----:B------:R-:W-:Y:S02]  /*2140*/  USHF.R.U32.HI UR19, URZ, 0x4, UR19 ;  /* 0x00000004ff137899 */ /* 0x000fe40008011613 */
[----:B------:R-:W-:-:S02]  /*2150*/  USHF.R.U32.HI UR20, URZ, 0x4, UR20 ;  /* 0x00000004ff147899 */ /* 0x000fc40008011614 */
[----:B------:R-:W-:Y:S02]  /*2160*/  USHF.R.U32.HI UR24, URZ, 0x4, UR24 ;  /* 0x00000004ff187899 */ /* 0x000fe40008011618 */
[----:B------:R-:W-:Y:S02]  /*2170*/  USHF.L.U32 UR33, UR33, UR37, URZ ;  /* 0x0000002521217299 */ /* 0x000fe400080006ff */
[----:B------:R-:W-:Y:S02]  /*2180*/  UIADD3 UR36, UPT, UPT, UR34, UR36, URZ ;  /* 0x0000002422247290 */ /* 0x000fe4000fffe0ff */
[----:B------:R-:W-:Y:S02]  /*2190*/  ULOP3.LUT UR29, UR32, 0x30, UR29, 0xf8, !UPT ;  /* 0x00000030201d7892 */ /* 0x000fe4000f8ef81d */
[----:B------:R-:W-:Y:S02]  /*21a0*/  ULOP3.LUT UR27, UR28, 0x30, UR27, 0xf8, !UPT ;  /* 0x000000301c1b7892 */ /* 0x000fe4000f8ef81b */
[----:B------:R-:W-:-:S02]  /*21b0*/  ULOP3.LUT UR17, UR25, 0x30, UR17, 0xf8, !UPT ;  /* 0x0000003019117892 */ /* 0x000fc4000f8ef811 */
[----:B------:R-:W-:Y:S02]  /*21c0*/  ULOP3.LUT UR13, UR16, 0x30, UR13, 0xf8, !UPT ;  /* 0x00000030100d7892 */ /* 0x000fe4000f8ef80d */
[----:B------:R-:W-:Y:S02]  /*21d0*/  ULOP3.LUT UR18, UR18, 0x3fc0, URZ, 0xc0, !UPT ;  /* 0x00003fc012127892 */ /* 0x000fe4000f8ec0ff */
[----:B------:R-:W-:Y:S02]  /*21e0*/  ULOP3.LUT UR19, UR19, 0x3fc0, URZ, 0xc0, !UPT ;  /* 0x00003fc013137892 */ /* 0x000fe4000f8ec0ff */
[----:B------:R-:W-:Y:S02]  /*21f0*/  ULOP3.LUT UR20, UR20, 0x3fc0, URZ, 0xc0, !UPT ;  /* 0x00003fc014147892 */ /* 0x000fe4000f8ec0ff */
[----:B------:R-:W-:Y:S02]  /*2200*/  ULOP3.LUT UR24, UR24, 0x3fc0, URZ, 0xc0, !UPT ;  /* 0x00003fc018187892 */ /* 0x000fe4000f8ec0ff */
[----:B------:R-:W-:-:S02]  /*2210*/  ULOP3.LUT UR26, UR33, 0xffff, UR26, 0xc8, !UPT ;  /* 0x0000ffff211a7892 */ /* 0x000fc4000f8ec81a */
[----:B------:R-:W-:Y:S02]  /*2220*/  ULOP3.LUT UR55, UR29, UR36, URZ, 0xfc, !UPT ;  /* 0x000000241d377292 */ /* 0x000fe4000f8efcff */
[----:B------:R-:W-:Y:S02]  /*2230*/  ULOP3.LUT UR49, UR27, UR36, URZ, 0xfc, !UPT ;  /* 0x000000241b317292 */ /* 0x000fe4000f8efcff */
[----:B------:R-:W-:Y:S02]  /*2240*/  ULOP3.LUT UR43, UR17, UR36, URZ, 0xfc, !UPT ;  /* 0x00000024112b7292 */ /* 0x000fe4000f8efcff */
[----:B------:R-:W-:Y:S02]  /*2250*/  ULOP3.LUT UR37, UR13, UR36, URZ, 0xfc, !UPT ;  /* 0x000000240d257292 */ /* 0x000fe4000f8efcff */
[----:B------:R-:W-:Y:S02]  /*2260*/  UISETP.NE.AND UP0, UPT, UR23, URZ, UPT ;  /* 0x000000ff1700728c */ /* 0x000fe4000bf05270 */
[----:B------:R-:W-:-:S02]  /*2270*/  ULOP3.LUT UR18, UR18, 0x10000, URZ, 0xfc, !UPT ;  /* 0x0001000012127892 */ /* 0x000fc4000f8efcff */
[----:B------:R-:W-:Y:S02]  /*2280*/  ULOP3.LUT UR19, UR19, 0x10000, URZ, 0xfc, !UPT ;  /* 0x0001000013137892 */ /* 0x000fe4000f8efcff */
[----:B------:R-:W-:Y:S02]  /*2290*/  ULOP3.LUT UR20, UR20, 0x10000, URZ, 0xfc, !UPT ;  /* 0x0001000014147892 */ /* 0x000fe4000f8efcff */
[----:B------:R-:W-:Y:S02]  /*22a0*/  ULOP3.LUT UR24, UR24, 0x10000, URZ, 0xfc, !UPT ;  /* 0x0001000018187892 */ /* 0x000fe4000f8efcff */
[----:B------:R-:W-:Y:S01]  /*22b0*/  UISETP.NE.AND UP1, UPT, UR23, URZ, UPT ;  /* 0x000000ff1700728c */ /* 0x000fe2000bf25270 */
[----:B------:R-:W-:Y:S01]  /*22c0*/  UMOV UR34, 0x1 ;  /* 0x0000000100227882 */ /* 0x000fe20000000000 */
[----:B------:R-:W-:Y:S01]  /*22d0*/  UMOV UR33, URZ ;  /* 0x000000ff00217c82 */ /* 0x000fe20008000000 */
[----:B------:R-:W-:Y:S01]  /*22e0*/  UMOV UR32, URZ ;  /* 0x000000ff00207c82 */ /* 0x000fe20008000000 */
[----:B------:R-:W-:Y:S01]  /*22f0*/  UMOV UR29, URZ ;  /* 0x000000ff001d7c82 */ /* 0x000fe20008000000 */
[----:B------:R-:W-:Y:S01]  /*2300*/  UMOV UR54, URZ ;  /* 0x000000ff00367c82 */ /* 0x000fe20008000000 */
[----:B------:R-:W-:Y:S01]  /*2310*/  UMOV UR48, URZ ;  /* 0x000000ff00307c82 */ /* 0x000fe20008000000 */
[----:B------:R-:W-:Y:S01]  /*2320*/  UMOV UR42, URZ ;  /* 0x000000ff002a7c82 */ /* 0x000fe20008000000 */
[----:B------:R-:W-:-:S05]  /*2330*/  UMOV UR36, URZ ;  /* 0x000000ff00247c82 */ /* 0x000fca0008000000 */
.L_x_47:
[----:B------:R-:W-:Y:S01]  /*2340*/  PLOP3.LUT P0, PT, PT, PT, UP0, 0x80, 0x8 ;  /* 0x000000000008781c */ /* 0x000fe20003f0f008 */
[----:B------:R-:W-:Y:S01]  /*2350*/  @!UP0 USHF.L.U32 UR16, UR32, 0x1f, URZ ;  /* 0x0000001f20108899 */ /* 0x000fe200080006ff */
[----:B----4-:R-:W-:Y:S01]  /*2360*/  PLOP3.LUT P3, PT, PT, PT, PT, 0x80, 0x8 ;  /* 0x000000000008781c */ /* 0x010fe20003f6f070 */
[----:B------:R-:W-:Y:S01]  /*2370*/  @!UP0 ULEA UR25, UR29, UR12, 0x3 ;  /* 0x0000000c1d198291 */ /* 0x000fe2000f8e18ff */
[----:B------:R-:W-:Y:S01]  /*2380*/  PLOP3.LUT P2, PT, PT, PT, PT, 0x8, 0x80 ;  /* 0x000000000080781c */ /* 0x000fe20003f4e170 */
[----:B-1----:R-:W-:Y:S02]  /*2390*/  @!UP0 USHF.L.U32 UR13, UR34, 0x1f, URZ ;  /* 0x0000001f220d8899 */ /* 0x002fe400080006ff */
[----:B------:R-:W-:Y:S01]  /*23a0*/  ULEA UR17, UR33, UR12, 0x3 ;  /* 0x0000000c21117291 */ /* 0x000fe2000f8e18ff */
[----:B--2---:R-:W-:Y:S01]  /*23b0*/  IMAD.U32 R2, RZ, RZ, UR16 ;  /* 0x00000010ff027e24 */ /* 0x004fe2000f8e00ff */
[----:B------:R-:W-:Y:S02]  /*23c0*/  ULEA UR16, UR33, UR35, 0x7 ;  /* 0x0000002321107291 */ /* 0x000fe4000f8e38ff */
[----:B------:R-:W-:Y:S01]  /*23d0*/  IMAD.U32 R0, RZ, RZ, UR13 ;  /* 0x0000000dff007e24 */ /* 0x000fe2000f8e00ff */
[----:B------:R-:W-:-:S02]  /*23e0*/  UPLOP3.LUT UP4, UPT, UPT, UPT, UPT, 0x40, 0x4 ;  /* 0x000000000004789c */ /* 0x000fc40003f8e870 */
[----:B------:R1:W2:Y:S02]  /*23f0*/  @!P0 SYNCS.PHASECHK.TRANS64.TRYWAIT P3, [UR25], R2 ;  /* 0x00000002ff0085a7 */ /* 0x0002a40008061119 */
[----:B------:R-:W3:Y:S02]  /*2400*/  @!P0 SYNCS.PHASECHK.TRANS64.TRYWAIT P1, [UR17+0x80], R0 ;  /* 0x00008000ff0085a7 */ /* 0x000ee40008021111 */
[----:B---3--:R-:W-:-:S13]  /*2410*/  @!P0 PLOP3.LUT P2, PT, P1, PT, PT, 0x8, 0x80 ;  /* 0x000000000080881c */ /* 0x008fda0000f4e170 */
[----:B-12---:R-:W-:Y:S05]  /*2420*/  @!P2 BRA `(.L_x_39) ;  /* 0x000000000010a947 */ /* 0x006fea0003800000 */
[----:B------:R-:W-:-:S06]  /*2430*/  USHF.L.U32 UR13, UR34, 0x1f, URZ ;  /* 0x0000001f220d7899 */ /* 0x000fcc00080006ff */
[----:B------:R-:W-:-:S04]  /*2440*/  MOV R0, UR13 ;  /* 0x0000000d00007c02 */ /* 0x000fc80008000f00 */
[----:B------:R-:W1:Y:S02]  /*2450*/  SYNCS.PHASECHK.TRANS64.TRYWAIT P0, [UR17+0x80], R0 ;  /* 0x00008000ff0075a7 */ /* 0x000e640008001111 */
[----:B-1----:R-:W-:Y:S05]  /*2460*/  @!P0 BRA `(.L_x_40) ;  /* 0x0000003400788947 */ /* 0x002fea0003800000 */
.L_x_39:
[----:B------:R-:W-:Y:S01]  /*2470*/  UMOV UR28, URZ ;  /* 0x000000ff001c7c82 */ /* 0x000fe20008000000 */
.L_x_44:
[----:B--234-:R-:W-:Y:S05]  /*2480*/  BRA.U UP0, `(.L_x_41) ;  /* 0x0000000100a87547 */ /* 0x01cfea000b800000 */
[----:B------:R-:W-:Y:S02]  /*2490*/  ULEA UR66, UR29, UR19, 0x6 ;  /* 0x000000131d427291 */ /* 0x000fe4000f8e30ff */
[----:B------:R-:W-:Y:S02]  /*24a0*/  ULEA UR62, UR29, UR18, 0x6 ;  /* 0x000000121d3e7291 */ /* 0x000fe4000f8e30ff */
[----:B------:R-:W-:Y:S02]  /*24b0*/  ULEA UR58, UR29, UR24, 0x9 ;  /* 0x000000181d3a7291 */ /* 0x000fe4000f8e48ff */
[----:B------:R-:W-:Y:S02]  /*24c0*/  ULEA UR56, UR29, UR20, 0xa ;  /* 0x000000141d387291 */ /* 0x000fe4000f8e50ff */
[----:B------:R-:W-:Y:S02]  /*24d0*/  ULEA UR13, UR29, UR12, 0x3 ;  /* 0x0000000c1d0d7291 */ /* 0x000fe4000f8e18ff */
[----:B------:R-:W-:Y:S02]  /*24e0*/  UIADD3 UR64, UPT, UPT, UR66, 0x20, URZ ;  /* 0x0000002042407890 */ /* 0x000fe4000fffe0ff */
[----:B------:R-:W-:Y:S02]  /*24f0*/  UIADD3 UR60, UPT, UPT, UR62, 0x20, URZ ;  /* 0x000000203e3c7890 */ /* 0x000fe4000fffe0ff */
[----:B------:R-:W-:Y:S02]  /*2500*/  UIADD3 UR52, UPT, UPT, UR58, 0x2, URZ ;  /* 0x000000023a347890 */ /* 0x000fe4000fffe0ff */
[----:B------:R-:W-:Y:S02]  /*2510*/  UIADD3 UR50, UPT, UPT, UR56, 0x2, URZ ;  /* 0x0000000238327890 */ /* 0x000fe4000fffe0ff */
[----:B------:R-:W-:Y:S02]  /*2520*/  UIADD3 UR46, UPT, UPT, UR58, 0x4, URZ ;  /* 0x000000043a2e7890 */ /* 0x000fe4000fffe0ff */
[----:B------:R-:W-:Y:S02]  /*2530*/  UIADD3 UR44, UPT, UPT, UR56, 0x4, URZ ;  /* 0x00000004382c7890 */ /* 0x000fe4000fffe0ff */
[----:B------:R-:W-:Y:S02]  /*2540*/  UIADD3 UR40, UPT, UPT, UR58, 0x6, URZ ;  /* 0x000000063a287890 */ /* 0x000fe4000fffe0ff */
[----:B------:R-:W-:Y:S02]  /*2550*/  UIADD3 UR38, UPT, UPT, UR56, 0x6, URZ ;  /* 0x0000000638267890 */ /* 0x000fe4000fffe0ff */
[----:B------:R-:W-:Y:S01]  /*2560*/  UIADD3 UR27, UPT, UPT, UR13, 0x38, URZ ;  /* 0x000000380d1b7890 */ /* 0x000fe2000fffe0ff */
[----:B------:R-:W-:Y:S01]  /*2570*/  UMOV UR67, 0x4008 ;  /* 0x0000400800437882 */ /* 0x000fe20000000000 */
        /* <DEDUP_REMOVED lines=11> */
[----:B------:R-:W-:Y:S05]  /*2630*/  @P3 BRA `(.L_x_42) ;  /* 0x0000000000103947 */ /* 0x000fea0003800000 */
[----:B------:R-:W-:Y:S06]  /*2640*/  USHF.L.U32 UR25, UR32, 0x1f, URZ ;  /* 0x0000001f20197899 */ /* 0x000fec00080006ff */
[----:B-1----:R-:W-:Y:S04]  /*2650*/  MOV R0, UR25 ;  /* 0x0000001900007c02 */ /* 0x002fe80008000f00 */
[----:B------:R-:W1:Y:S02]  /*2660*/  SYNCS.PHASECHK.TRANS64.TRYWAIT P0, [UR13], R0 ;  /* 0x00000000ff0075a7 */ /* 0x000e64000800110d */
[----:B-1----:R-:W-:Y:S05]  /*2670*/  @!P0 BRA `(.L_x_43) ;  /* 0x0000003400148947 */ /* 0x002fea0003800000 */
.L_x_42:
[----:B------:R2:W-:Y:S01]  /*2680*/  UTCCP.T.S.2CTA.4x32dp128bit tmem[UR35+0x100], gdesc[UR66] ;  /* 0x00010042230079e7 */ /* 0x0005e20009300000 */
[----:B------:R2:W-:Y:S01]  /*2690*/  UTCCP.T.S.2CTA.4x32dp128bit tmem[UR35+0x104], gdesc[UR64] ;  /* 0x00010440230079e7 */ /* 0x0005e20009300000 */
[----:B------:R2:W-:Y:S01]  /*26a0*/  UTCCP.T.S.2CTA.4x32dp128bit tmem[UR35+0x110], gdesc[UR62] ;  /* 0x0001103e230079e7 */ /* 0x0005e20009300000 */
[----:B------:R2:W-:Y:S01]  /*26b0*/  UTCCP.T.S.2CTA.4x32dp128bit tmem[UR35+0x114], gdesc[UR60] ;  /* 0x0001143c230079e7 */ /* 0x0005e20009300000 */
[----:B------:R2:W-:Y:S01]  /*26c0*/  UTCOMMA.2CTA gdesc[UR56], gdesc[UR58], tmem[UR16], tmem[UR54], idesc[UR55], tmem[UR10], UP4 ;  /* 0xc00a363a380075ea */ /* 0x0005e2000a200010 */
[----:B------:R2:W-:Y:S01]  /*26d0*/  UTCOMMA.2CTA gdesc[UR50], gdesc[UR52], tmem[UR16], tmem[UR48], idesc[UR49], tmem[UR6], UPT ;  /* 0xc0063034320075ea */ /* 0x0005e2000ba00010 */
[----:B------:R2:W-:Y:S01]  /*26e0*/  UTCOMMA.2CTA gdesc[UR44], gdesc[UR46], tmem[UR16], tmem[UR42], idesc[UR43], tmem[UR8], UPT ;  /* 0xc0082a2e2c0075ea */ /* 0x0005e2000ba00010 */
[----:B------:R-:W-:Y:S01]  /*26f0*/  UPLOP3.LUT UP4, UPT, UPT, UPT, UPT, 0x80, 0x8 ;  /* 0x000000000008789c */ /* 0x000fe20003f8f070 */
[----:B------:R2:W-:Y:S01]  /*2700*/  UTCOMMA.2CTA gdesc[UR38], gdesc[UR40], tmem[UR16], tmem[UR36], idesc[UR37], tmem[UR4], UPT ;  /* 0xc0042428260075ea */ /* 0x0005e2000ba00010 */
[----:B------:R2:W-:Y:S01]  /*2710*/  UTCBAR.2CTA.MULTICAST [UR27], URZ, UR26 ;  /* 0x000000ff1b0073e9 */ /* 0x0005e2000820081a */
[----:B------:R-:W-:Y:S02]  /*2720*/  NOP ;  /* 0x0000000000007918 */ /* 0x000fe40000000000 */
.L_x_41:
[----:B------:R-:W-:Y:S01]  /*2730*/  UIADD3 UR29, UPT, UPT, UR29, 0x1, URZ ;  /* 0x000000011d1d7890 */ /* 0x000fe2000fffe0ff */
[----:B------:R-:W-:Y:S01]  /*2740*/  PLOP3.LUT P3, PT, PT, PT, PT, 0x80, 0x8 ;  /* 0x000000000008781c */ /* 0x000fe20003f6f070 */
[----:B------:R-:W-:Y:S02]  /*2750*/  UISETP.GT.U32.AND UP3, UPT, UR28, 0xe, UPT ;  /* 0x0000000e1c00788c */ /* 0x000fe4000bf64070 */
[----:B------:R-:W-:Y:S02]  /*2760*/  UISETP.NE.AND UP2, UPT, UR29, 0x7, UPT ;  /* 0x000000071d00788c */ /* 0x000fe4000bf45270 */
[----:B------:R-:W-:Y:S02]  /*2770*/  UISETP.NE.OR UP3, UPT, UR23, URZ, UP3 ;  /* 0x000000ff1700728c */ /* 0x000fe40009f65670 */
[----:B------:R-:W-:Y:S02]  /*2780*/  USEL UR13, URZ, 0x1, UP2 ;  /* 0x00000001ff0d7887 */ /* 0x000fe40009000000 */
[----:B------:R-:W-:Y:S02]  /*2790*/  USEL UR29, UR29, URZ, UP2 ;  /* 0x000000ff1d1d7287 */ /* 0x000fe40009000000 */
[----:B------:R-:W-:Y:S01]  /*27a0*/  ULOP3.LUT UR32, UR32, UR13, URZ, 0x3c, !UPT ;  /* 0x0000000d20207292 */ /* 0x000fe2000f8e3cff */
[----:B------:R-:W-:Y:S01]  /*27b0*/  PLOP3.LUT P0, PT, PT, PT, UP3, 0x80, 0x8 ;  /* 0x000000000008781c */ /* 0x000fe20003f0f038 */
[----:B------:R-:W-:Y:S03]  /*27c0*/  UIADD3 UR28, UPT, UPT, UR28, 0x1, URZ ;  /* 0x000000011c1c7890 */ /* 0x000fe6000fffe0ff */
[----:B------:R-:W-:Y:S02]  /*27d0*/  @!UP3 USHF.L.U32 UR13, UR32, 0x1f, URZ ;  /* 0x0000001f200db899 */ /* 0x000fe400080006ff */
[----:B------:R-:W-:Y:S02]  /*27e0*/  @!UP3 ULEA UR25, UR29, UR12, 0x3 ;  /* 0x0000000c1d19b291 */ /* 0x000fe4000f8e18ff */
[----:B------:R-:W-:Y:S02]  /*27f0*/  UISETP.NE.AND UP2, UPT, UR28, 0x10, UPT ;  /* 0x000000101c00788c */ /* 0x000fe4000bf45270 */
[----:B-1----:R-:W-:Y:S05]  /*2800*/  IMAD.U32 R0, RZ, RZ, UR13 ;  /* 0x0000000dff007e24 */ /* 0x002fea000f8e00ff */
[----:B------:R3:W4:Y:S02]  /*2810*/  @!P0 SYNCS.PHASECHK.TRANS64.TRYWAIT P3, [UR25], R0 ;  /* 0x00000000ff0085a7 */ /* 0x0007240008061119 */
[----:B------:R-:W-:Y:S05]  /*2820*/  BRA.U UP2, `(.L_x_44) ;  /* 0xfffffffd02147547 */ /* 0x000fea000b83ffff */
[----:B------:R-:W-:Y:S01]  /*2830*/  UIADD3 UR33, UPT, UPT, UR33, 0x1, URZ ;  /* 0x0000000121217890 */ /* 0x000fe2000fffe0ff */
[----:B------:R-:W-:Y:S01]  /*2840*/  PLOP3.LUT P0, PT, PT, PT, UP1, 0x80, 0x8 ;  /* 0x000000000008781c */ /* 0x000fe20003f0f018 */
[----:B------:R-:W-:Y:S01]  /*2850*/  IMAD.U32 R3, R4, -0x80000000, RZ ;  /* 0x8000000004037824 */ /* 0x000fe200078e00ff */
[----:B------:R-:W-:Y:S01]  /*2860*/  LEA R2, R5, UR12, 0x3 ;  /* 0x0000000c05027c11 */ /* 0x000fe2000f8e18ff */
[----:B------:R-:W-:-:S04]  /*2870*/  UISETP.NE.AND UP2, UPT, UR33, 0x2, UPT ;  /* 0x000000022100788c */ /* 0x000fc8000bf45270 */
[----:B------:R-:W-:Y:S02]  /*2880*/  USEL UR13, URZ, 0x1, UP2 ;  /* 0x00000001ff0d7887 */ /* 0x000fe40009000000 */
[----:B------:R-:W-:Y:S02]  /*2890*/  USEL UR33, UR33, URZ, UP2 ;  /* 0x000000ff21217287 */ /* 0x000fe40009000000 */
[----:B------:R-:W-:Y:S02]  /*28a0*/  ULOP3.LUT UR34, UR34, UR13, URZ, 0x3c, !UPT ;  /* 0x0000000d22227292 */ /* 0x000fe4000f8e3cff */
[----:B--2---:R-:W-:Y:S02]  /*28b0*/  @!UP1 ULEA UR16, UR33, UR12, 0x3 ;  /* 0x0000000c21109291 */ /* 0x004fe4000f8e18ff */
[----:B------:R-:W-:-:S06]  /*28c0*/  @!UP1 USHF.L.U32 UR13, UR34, 0x1f, URZ ;  /* 0x0000001f220d9899 */ /* 0x000fcc00080006ff */
[----:B---3--:R-:W-:Y:S01]  /*28d0*/  IMAD.U32 R0, RZ, RZ, UR13 ;  /* 0x0000000dff007e24 */ /* 0x008fe2000f8e00ff */
[----:B------:R-:W-:Y:S06]  /*28e0*/  BRA.U UP1, `(.L_x_45) ;  /* 0x0000000101107547 */ /* 0x000fec000b800000 */
[----:B------:R-:W-:Y:S01]  /*28f0*/  UIADD3 UR17, UPT, UPT, UR17, 0x70, URZ ;  /* 0x0000007011117890 */ /* 0x000fe2000fffe0ff */
[----:B------:R-:W-:-:S08]  /*2900*/  UMOV UR13, 0x3 ;  /* 0x00000003000d7882 */ /* 0x000fd00000000000 */
[----:B------:R1:W-:Y:S01]  /*2910*/  UTCBAR.2CTA.MULTICAST [UR17], URZ, UR13 ;  /* 0x000000ff110073e9 */ /* 0x0003e2000820080d */
[----:B------:R-:W-:Y:S02]  /*2920*/  NOP ;  /* 0x0000000000007918 */ /* 0x000fe40000000000 */
.L_x_45:
[----:B------:R2:W-:Y:S01]  /*2930*/  @!P0 SYNCS.PHASECHK.TRANS64.TRYWAIT PT, [UR16+0x80], R0 ;  /* 0x00008000ff0085a7 */ /* 0x0005e200080e1110 */
[----:B------:R-:W3:Y:S02]  /*2940*/  SYNCS.PHASECHK.TRANS64.TRYWAIT P0, [R2+URZ+0x90], R3 ;  /* 0x00009003020075a7 */ /* 0x000ee400080011ff */
[----:B--23--:R-:W-:Y:S05]  /*2950*/  @!P0 BRA `(.L_x_46) ;  /* 0x00000030007c8947 */ /* 0x00cfea0003800000 */
.L_x_104:
[C---:B------:R-:W-:Y:S01]  /*2960*/  LEA R0, R5.reuse, UR12, 0x4 ;  /* 0x0000000c05007c11 */ /* 0x040fe2000f8e20ff */
[----:B------:R-:W-:Y:S02]  /*2970*/  VIADD R5, R5, 0x1 ;  /* 0x0000000105057836 */ /* 0x000fe40000000000 */
[----:B------:R-:W-:-:S03]  /*2980*/  IMAD.MOV.U32 R3, RZ, RZ, 0x1 ;  /* 0x00000001ff037424 */ /* 0x000fc600078e00ff */
[----:B------:R-:W3:Y:S01]  /*2990*/  LDS R0, [R0+0x3241c] ;  /* 0x03241c0000007984 */ /* 0x000ee20000000800 */
[C---:B------:R-:W-:Y:S01]  /*29a0*/  ISETP.NE.AND P1, PT, R5.reuse, 0x2, PT ;  /* 0x000000020500780c */ /* 0x040fe20003f25270 */
[----:B------:R5:W-:Y:S06]  /*29b0*/  MEMBAR.ALL.CTA ;  /* 0x0000000000007992 */ /* 0x000bec0000008000 */
[----:B-----5:R-:W5:Y:S01]  /*29c0*/  FENCE.VIEW.ASYNC.S ;  /* 0x00000000000073c6 */ /* 0x020f620000000000 */
[----:B------:R-:W-:Y:S01]  /*29d0*/  SEL R5, R5, RZ, P1 ;  /* 0x000000ff05057207 */ /* 0x000fe20000800000 */
[----:B-----5:R5:W-:Y:S01]  /*29e0*/  SYNCS.ARRIVE.TRANS64.ART0 RZ, [R2+URZ+0xa0], R3 ;  /* 0x0000a00302ff79a7 */ /* 0x020be200085000ff */
[----:B---3--:R-:W-:-:S02]  /*29f0*/  ISETP.NE.AND P0, PT, R0, 0x1, PT ;  /* 0x000000010000780c */ /* 0x008fc40003f05270 */
[----:B-----5:R-:W-:-:S04]  /*2a00*/  SEL R3, RZ, 0x1, P1 ;  /* 0x00000001ff037807 */ /* 0x020fc80000800000 */
[----:B------:R-:W-:-:S07]  /*2a10*/  LOP3.LUT R4, R4, R3, RZ, 0x3c, !PT ;  /* 0x0000000304047212 */ /* 0x000fce00078e3cff */
[----:B------:R-:W-:Y:S05]  /*2a20*/  @!P0 BRA `(.L_x_47) ;  /* 0xfffffff800448947 */ /* 0x000fea000383ffff */
[----:B------:R-:W-:-:S06]  /*2a30*/  UIADD3 UR33, UPT, UPT, UR33, 0x1, URZ ;  /* 0x0000000121217890 */ /* 0x000fcc000fffe0ff */
[----:B------:R-:W-:Y:S02]  /*2a40*/  MOV R0, UR33 ;  /* 0x0000002100007c02 */ /* 0x000fe40008000f00 */
.L_x_38:
[----:B------:R-:W-:-:S09]  /*2a50*/  UISETP.NE.AND UP0, UPT, UR15, URZ, UPT ;  /* 0x000000ff0f00728c */ /* 0x000fd2000bf05270 */
[----:B------:R-:W-:Y:S05]  /*2a60*/  BRA.U UP0, `(.L_x_48) ;  /* 0x0000000100787547 */ /* 0x000fea000b800000 */
[----:B------:R-:W-:-:S04]  /*2a70*/  ISETP.NE.AND P0, PT, R0, 0x2, PT ;  /* 0x000000020000780c */ /* 0x000fc80003f05270 */
[----:B--2---:R-:W-:Y:S02]  /*2a80*/  SEL R2, RZ, 0x1, P0 ;  /* 0x00000001ff027807 */ /* 0x004fe40000000000 */
[----:B------:R-:W-:Y:S02]  /*2a90*/  SEL R0, R0, RZ, P0 ;  /* 0x000000ff00007207 */ /* 0x000fe40000000000 */
[----:B------:R-:W-:Y:S02]  /*2aa0*/  LOP3.LUT R2, R2, UR34, RZ, 0x3c, !PT ;  /* 0x0000002202027c12 */ /* 0x000fe4000f8e3cff */
[----:B------:R-:W-:-:S03]  /*2ab0*/  LEA R0, R0, UR12, 0x3 ;  /* 0x0000000c00007c11 */ /* 0x000fc6000f8e18ff */
[----:B------:R-:W-:-:S04]  /*2ac0*/  IMAD.U32 R2, R2, -0x80000000, RZ ;  /* 0x8000000002027824 */ /* 0x000fc800078e00ff */
[----:B------:R-:W-:-:S04]  /*2ad0*/  IMAD.MOV.U32 R3, RZ, RZ, R2 ;  /* 0x000000ffff037224 */ /* 0x000fc800078e0002 */
[----:B------:R2:W3:Y:S03]  /*2ae0*/  SYNCS.PHASECHK.TRANS64.TRYWAIT P0, [R0+URZ+0x80], R3 ;  /* 0x00008003000075a7 */ /* 0x0004e600080011ff */
[----:B---3--:R-:W-:Y:S05]  /*2af0*/  @!P0 NANOSLEEP.SYNCS 0x989680 ;  /* 0x009896800000895d */ /* 0x008fea0003900000 */
[----:B------:R-:W3:Y:S02]  /*2b00*/  @!P0 SYNCS.PHASECHK.TRANS64 P0, [R0+URZ+0x80], R3 ;  /* 0x00008003000085a7 */ /* 0x000ee400080010ff */
[----:B---3--:R-:W-:Y:S05]  /*2b10*/  @P0 BRA `(.L_x_48) ;  /* 0x00000000004c0947 */ /* 0x008fea0003800000 */
.L_x_49:
[----:B---3--:R3:W1:Y:S02]  /*2b20*/  SYNCS.PHASECHK.TRANS64.TRYWAIT P0, [R0+URZ+0x80], R3 ;  /* 0x00008003000075a7 */ /* 0x00866400080011ff */
[----:B-1----:R-:W-:Y:S05]  /*2b30*/  @!P0 NANOSLEEP.SYNCS 0x989680 ;  /* 0x009896800000895d */ /* 0x002fea0003900000 */
[----:B------:R-:W1:Y:S02]  /*2b40*/  @!P0 SYNCS.PHASECHK.TRANS64 P0, [R0+URZ+0x80], R3 ;  /* 0x00008003000085a7 */ /* 0x000e6400080010ff */
[----:B-1----:R-:W-:Y:S05]  /*2b50*/  @!P0 BRA `(.L_x_49) ;  /* 0xfffffffc00f08947 */ /* 0x002fea000383ffff */
[----:B------:R-:W-:Y:S05]  /*2b60*/  BRA `(.L_x_48) ;  /* 0x0000000000387947 */ /* 0x000fea0003800000 */
.L_x_36:
[----:B------:R-:W-:-:S13]  /*2b70*/  ISETP.NE.AND P0, PT, R124, RZ, PT ;  /* 0x000000ff7c00720c */ /* 0x000fda0003f05270 */
[----:B------:R-:W-:Y:S05]  /*2b80*/  @P0 BRA `(.L_x_50) ;  /* 0x00000000002c0947 */ /* 0x000fea0003800000 */
[----:B------:R-:W4:Y:S01]  /*2b90*/  S2UR UR5, SR_CgaCtaId ;  /* 0x00000000000579c3 */ /* 0x000f220000008800 */
[----:B-1----:R-:W-:Y:S01]  /*2ba0*/  UMOV UR6, 0x400 ;  /* 0x0000040000067882 */ /* 0x002fe20000000000 */
[----:B------:R-:W-:Y:S01]  /*2bb0*/  UMOV UR4, 0x20 ;  /* 0x0000002000047882 */ /* 0x000fe20000000000 */
[----:B------:R-:W-:Y:S01]  /*2bc0*/  ELECT P0, URZ, PT ;  /* 0x0000000000ff782f */ /* 0x000fe20003800000 */
[----:B----4-:R-:W-:Y:S02]  /*2bd0*/  ULEA UR5, UR5, UR6, 0x18 ;  /* 0x0000000605057291 */ /* 0x010fe4000f8ec0ff */
[----:B------:R-:W-:-:S04]  /*2be0*/  UIADD3 UR6, UPT, UPT, -UR4, 0x100000, URZ ;  /* 0x0010000004067890 */ /* 0x000fc8000fffe1ff */
[----:B------:R-:W-:Y:S02]  /*2bf0*/  USHF.L.U32 UR7, UR6, 0xb, URZ ;  /* 0x0000000b06077899 */ /* 0x000fe400080006ff */
[----:B------:R-:W-:Y:S01]  /*2c00*/  USHF.L.U32 UR6, UR6, 0x1, URZ ;  /* 0x0000000106067899 */ /* 0x000fe200080006ff */
[----:B------:R-:W1:Y:S11]  /*2c10*/  FENCE.VIEW.ASYNC.S ;  /* 0x00000000000073c6 */ /* 0x000e760000000000 */
[----:B-1----:R4:W1:Y:S02]  /*2c20*/  SYNCS.EXCH.64 URZ, [UR5+0xb0], UR6 ;  /* 0x0000b00605ff75b2 */ /* 0x0028640008000100 */
[----:B----4-:R-:W-:Y:S01]  /*2c30*/  NOP ;  /* 0x0000000000007918 */ /* 0x010fe20000000000 */
.L_x_50:
[----:B------:R-:W-:Y:S01]  /*2c40*/  NOP ;  /* 0x0000000000007918 */ /* 0x000fe20000000000 */
.L_x_48:
[C---:B------:R-:W-:Y:S02]  /*2c50*/  ISETP.NE.AND P0, PT, R124.reuse, RZ, PT ;  /* 0x000000ff7c00720c */ /* 0x040fe40003f05270 */
[----:B------:R-:W-:-:S11]  /*2c60*/  ISETP.GT.AND P1, PT, R124, 0x3, PT ;  /* 0x000000037c00780c */ /* 0x000fd60003f24270 */
[----:B------:R-:W-:Y:S05]  /*2c70*/  @P0 BRA `(.L_x_51) ;  /* 0x00000000002c0947 */ /* 0x000fea0003800000 */
[----:B------:R-:W5:Y:S01]  /*2c80*/  S2UR UR5, SR_CgaCtaId ;  /* 0x00000000000579c3 */ /* 0x000f620000008800 */
[----:B-1----:R-:W-:Y:S01]  /*2c90*/  UMOV UR6, 0x400 ;  /* 0x0000040000067882 */ /* 0x002fe20000000000 */
[----:B------:R-:W-:Y:S01]  /*2ca0*/  UMOV UR4, 0x20 ;  /* 0x0000002000047882 */ /* 0x000fe20000000000 */
[----:B------:R-:W-:Y:S01]  /*2cb0*/  ELECT P2, URZ, PT ;  /* 0x0000000000ff782f */ /* 0x000fe20003840000 */
[----:B-----5:R-:W-:Y:S02]  /*2cc0*/  ULEA UR5, UR5, UR6, 0x18 ;  /* 0x0000000605057291 */ /* 0x020fe4000f8ec0ff */
[----:B------:R-:W-:-:S04]  /*2cd0*/  UIADD3 UR6, UPT, UPT, -UR4, 0x100000, URZ ;  /* 0x0010000004067890 */ /* 0x000fc8000fffe1ff */
[----:B------:R-:W-:Y:S02]  /*2ce0*/  USHF.L.U32 UR7, UR6, 0xb, URZ ;  /* 0x0000000b06077899 */ /* 0x000fe400080006ff */
[----:B------:R-:W-:Y:S01]  /*2cf0*/  USHF.L.U32 UR6, UR6, 0x1, URZ ;  /* 0x0000000106067899 */ /* 0x000fe200080006ff */
[----:B------:R-:W1:Y:S11]  /*2d00*/  FENCE.VIEW.ASYNC.S ;  /* 0x00000000000073c6 */ /* 0x000e760000000000 */
[----:B-1----:R1:W3:Y:S01]  /*2d10*/  SYNCS.EXCH.64 URZ, [UR5+0xb0], UR6 ;  /* 0x0000b00605ff75b2 */ /* 0x0022e20008000100 */
[----:B------:R-:W-:Y:S01]  /*2d20*/  NOP ;  /* 0x0000000000007918 */ /* 0x000fe20000000000 */
.L_x_51:
[----:B------:R-:W-:Y:S01]  /*2d30*/  NOP ;  /* 0x0000000000007918 */ /* 0x000fe20000000000 */
[----:B------:R-:W-:Y:S01]  /*2d40*/  @P1 NOP ;  /* 0x0000000000001918 */ /* 0x000fe20000000000 */
[----:B------:R-:W-:Y:S05]  /*2d50*/  @P1 BRA `(.L_x_52) ;  /* 0x0000002800641947 */ /* 0x000fea0003800000 */
[----:B------:R-:W-:Y:S05]  /*2d60*/  @P0 BRA `(.L_x_53) ;  /* 0x00000000002c0947 */ /* 0x000fea0003800000 */
[----:B-1----:R-:W1:Y:S01]  /*2d70*/  S2UR UR5, SR_CgaCtaId ;  /* 0x00000000000579c3 */ /* 0x002e620000008800 */
[----:B------:R-:W-:Y:S01]  /*2d80*/  UMOV UR6, 0x400 ;  /* 0x0000040000067882 */ /* 0x000fe20000000000 */
[----:B------:R-:W-:Y:S01]  /*2d90*/  UMOV UR4, 0x20 ;  /* 0x0000002000047882 */ /* 0x000fe20000000000 */
[----:B------:R-:W-:Y:S01]  /*2da0*/  ELECT P1, URZ, PT ;  /* 0x0000000000ff782f */ /* 0x000fe20003820000 */
[----:B-1----:R-:W-:Y:S02]  /*2db0*/  ULEA UR5, UR5, UR6, 0x18 ;  /* 0x0000000605057291 */ /* 0x002fe4000f8ec0ff */
[----:B------:R-:W-:-:S04]  /*2dc0*/  UIADD3 UR6, UPT, UPT, -UR4, 0x100000, URZ ;  /* 0x0010000004067890 */ /* 0x000fc8000fffe1ff */
[----:B------:R-:W-:Y:S02]  /*2dd0*/  USHF.L.U32 UR7, UR6, 0xb, URZ ;  /* 0x0000000b06077899 */ /* 0x000fe400080006ff */
[----:B------:R-:W-:Y:S01]  /*2de0*/  USHF.L.U32 UR6, UR6, 0x1, URZ ;  /* 0x0000000106067899 */ /* 0x000fe200080006ff */
[----:B------:R-:W1:Y:S11]  /*2df0*/  FENCE.VIEW.ASYNC.S ;  /* 0x00000000000073c6 */ /* 0x000e760000000000 */
[----:B-1----:R1:W4:Y:S01]  /*2e00*/  SYNCS.EXCH.64 URZ, [UR5+0xb0], UR6 ;  /* 0x0000b00605ff75b2 */ /* 0x0023220008000100 */
[----:B------:R-:W-:Y:S01]  /*2e10*/  NOP ;  /* 0x0000000000007918 */ /* 0x000fe20000000000 */
.L_x_53:
[----:B------:R-:W-:Y:S01]  /*2e20*/  NOP ;  /* 0x0000000000007918 */ /* 0x000fe20000000000 */
[----:B------:R-:W-:Y:S05]  /*2e30*/  @P0 BRA `(.L_x_54) ;  /* 0x00000004008c0947 */ /* 0x000fea0003800000 */
[----:B------:R-:W5:Y:S01]  /*2e40*/  S2R R5, SR_CgaCtaId ;  /* 0x0000000000057919 */ /* 0x000f620000008800 */
[----:B-1-34-:R-:W-:Y:S01]  /*2e50*/  NOP ;  /* 0x0000000000007918 */ /* 0x01afe20000000000 */
[----:B--2---:R-:W-:Y:S02]  /*2e60*/  MOV R0, 0x40 ;  /* 0x0000004000007802 */ /* 0x004fe40000000f00 */
[----:B------:R-:W-:Y:S02]  /*2e70*/  MOV R4, 0x400 ;  /* 0x0000040000047802 */ /* 0x000fe40000000f00 */
[C---:B-----5:R-:W-:Y:S02]  /*2e80*/  LEA R0, R5.reuse, R0, 0x18 ;  /* 0x0000000005007211 */ /* 0x060fe400078ec0ff */
[----:B------:R-:W-:-:S04]  /*2e90*/  LEA R4, R5, R4, 0x18 ;  /* 0x0000000405047211 */ /* 0x000fc800078ec0ff */
[----:B------:R-:W1:Y:S02]  /*2ea0*/  LDS.U8 R0, [R0] ;  /* 0x0000000000007984 */ /* 0x000e640000000000 */
[----:B-1----:R-:W-:-:S13]  /*2eb0*/  ISETP.NE.AND P0, PT, R0, RZ, PT ;  /* 0x000000ff0000720c */ /* 0x002fda0003f05270 */
[----:B------:R-:W-:Y:S05]  /*2ec0*/  @P0 BRA `(.L_x_55) ;  /* 0x0000000400500947 */ /* 0x000fea0003800000 */
[C---:B------:R-:W-:Y:S02]  /*2ed0*/  LOP3.LUT R0, R5.reuse, 0x1, RZ, 0xc0, !PT ;  /* 0x0000000105007812 */ /* 0x040fe400078ec0ff */
[----:B------:R-:W-:Y:S02]  /*2ee0*/  LOP3.LUT R10, R5, 0x1, RZ, 0x3c, !PT ;  /* 0x00000001050a7812 */ /* 0x000fe400078e3cff */
[----:B------:R-:W-:-:S13]  /*2ef0*/  ISETP.NE.U32.AND P1, PT, R0, 0x1, PT ;  /* 0x000000010000780c */ /* 0x000fda0003f25070 */
[----:B------:R-:W-:Y:S05]  /*2f00*/  @!P1 BRA `(.L_x_56) ;  /* 0x0000000000c49947 */ /* 0x000fea0003800000 */
[----:B------:R-:W-:Y:S01]  /*2f10*/  ELECT P0, URZ, PT ;  /* 0x0000000000ff782f */ /* 0x000fe20003800000 */
[----:B------:R-:W-:-:S12]  /*2f20*/  BSSY B0, `(.L_x_56) ;  /* 0x000002f000007945 */ /* 0x000fd80003800000 */
[----:B------:R-:W-:Y:S05]  /*2f30*/  @!P0 BRA `(.L_x_57) ;  /* 0x0000000000b48947 */ /* 0x000fea0003800000 */
[----:B------:R-:W-:-:S05]  /*2f40*/  UMOV UR4, 0x10 ;  /* 0x0000001000047882 */ /* 0x000fca0000000000 */
[----:B------:R-:W-:Y:S04]  /*2f50*/  DEPBAR.LE SB1, 0x36 ;  /* 0x00009d800000791a */ /* 0x000fe80000000000 */
[----:B------:R-:W1:Y:S02]  /*2f60*/  UTCATOMSWS.2CTA.FIND_AND_SET.ALIGN UP0, UR4, UR4 ;  /* 0x00000004000475e3 */ /* 0x000e640008200800 */
[----:B-1----:R-:W-:Y:S01]  /*2f70*/  PLOP3.LUT P0, PT, PT, PT, UP0, 0x80, 0x8 ;  /* 0x000000000008781c */ /* 0x002fe20003f0f008 */
[----:B------:R-:W-:-:S03]  /*2f80*/  IMAD.U32 R13, RZ, RZ, UR4 ;  /* 0x00000004ff0d7e24 */ /* 0x000fc6000f8e00ff */
[----:B------:R-:W-:-:S04]  /*2f90*/  SEL R0, RZ, 0xffffffff, !P0 ;  /* 0xffffffffff007807 */ /* 0x000fc80004000000 */
[----:B------:R-:W-:-:S13]  /*2fa0*/  ISETP.NE.AND P0, PT, R0, RZ, PT ;  /* 0x000000ff0000720c */ /* 0x000fda0003f05270 */
[----:B------:R-:W-:Y:S05]  /*2fb0*/  @P0 BRA `(.L_x_58) ;  /* 0x0000000000240947 */ /* 0x000fea0003800000 */
.L_x_59:
[----:B------:R-:W-:Y:S05]  /*2fc0*/  NANOSLEEP 0x64 ;  /* 0x000000640000795d */ /* 0x000fea0003800000 */
[----:B------:R-:W-:-:S05]  /*2fd0*/  UMOV UR4, 0x10 ;  /* 0x0000001000047882 */ /* 0x000fca0000000000 */
[----:B------:R-:W-:Y:S04]  /*2fe0*/  DEPBAR.LE SB1, 0x36 ;  /* 0x00009d800000791a */ /* 0x000fe80000000000 */
[----:B------:R-:W1:Y:S02]  /*2ff0*/  UTCATOMSWS.2CTA.FIND_AND_SET.ALIGN UP0, UR4, UR4 ;  /* 0x00000004000475e3 */ /* 0x000e640008200800 */
[----:B-1----:R-:W-:Y:S01]  /*3000*/  PLOP3.LUT P0, PT, PT, PT, UP0, 0x80, 0x8 ;  /* 0x000000000008781c */ /* 0x002fe20003f0f008 */
[----:B------:R-:W-:-:S03]  /*3010*/  IMAD.U32 R13, RZ, RZ, UR4 ;  /* 0x00000004ff0d7e24 */ /* 0x000fc6000f8e00ff */
[----:B------:R-:W-:-:S04]  /*3020*/  SEL R0, RZ, 0xffffffff, !P0 ;  /* 0xffffffffff007807 */ /* 0x000fc80004000000 */
[----:B------:R-:W-:-:S13]  /*3030*/  ISETP.NE.AND P0, PT, R0, RZ, PT ;  /* 0x000000ff0000720c */ /* 0x000fda0003f05270 */
[----:B------:R-:W-:Y:S05]  /*3040*/  @!P0 BRA `(.L_x_59) ;  /* 0xfffffffc00dc8947 */ /* 0x000fea000383ffff */
.L_x_58:
[----:B------:R-:W-:Y:S01]  /*3050*/  MOV R0, 0x60 ;  /* 0x0000006000007802 */ /* 0x000fe20000000f00 */
[----:B------:R-:W-:Y:S02]  /*3060*/  VIADD R7, R4, 0xb8 ;  /* 0x000000b804077836 */ /* 0x000fe40000000000 */
[----:B------:R-:W-:Y:S01]  /*3070*/  IMAD.MOV.U32 R8, RZ, RZ, 0x4 ;  /* 0x00000004ff087424 */ /* 0x000fe200078e00ff */
[----:B------:R-:W-:Y:S02]  /*3080*/  LEA R11, R5, R0, 0x18 ;  /* 0x00000000050b7211 */ /* 0x000fe400078ec0ff */
[----:B------:R-:W-:-:S03]  /*3090*/  MOV R0, 0x58 ;  /* 0x0000005800007802 */ /* 0x000fc60000000f00 */
[----:B------:R-:W1:Y:S01]  /*30a0*/  LDS R14, [R11] ;  /* 0x000000000b0e7984 */ /* 0x000e620000000800 */
[----:B------:R-:W-:Y:S01]  /*30b0*/  LEA R3, R5, R0, 0x18 ;  /* 0x0000000005037211 */ /* 0x000fe200078ec0ff */
[----:B-1----:R-:W-:-:S04]  /*30c0*/  IMAD.U32 R14, R14, -0x80000000, RZ ;  /* 0x800000000e0e7824 */ /* 0x002fc800078e00ff */
[----:B------:R-:W1:Y:S02]  /*30d0*/  SYNCS.PHASECHK.TRANS64.TRYWAIT P0, [R3+URZ], R14 ;  /* 0x0000000e030075a7 */ /* 0x000e6400080011ff */
[----:B-1----:R-:W-:Y:S05]  /*30e0*/  @P0 BRA `(.L_x_60) ;  /* 0x0000000000080947 */ /* 0x002fea0003800000 */
[----:B------:R-:W1:Y:S02]  /*30f0*/  SYNCS.PHASECHK.TRANS64.TRYWAIT P0, [R3+URZ], R14 ;  /* 0x0000000e030075a7 */ /* 0x000e6400080011ff */
[----:B-1----:R-:W-:Y:S05]  /*3100*/  @!P0 BRA `(.L_x_61) ;  /* 0x0000002800ac8947 */ /* 0x002fea0003800000 */
.L_x_60:
[C---:B-1----:R-:W-:Y:S01]  /*3110*/  PRMT R3, R10.reuse, 0x654, R3 ;  /* 0x000006540a037816 */ /* 0x042fe20000000003 */
[C---:B------:R-:W-:Y:S01]  /*3120*/  IMAD.SHL.U32 R9, R13.reuse, 0x20, RZ ;  /* 0x000000200d097824 */ /* 0x040fe200078e00ff */
[----:B------:R-:W-:Y:S01]  /*3130*/  PRMT R2, R10, 0x654, R7 ;  /* 0x000006540a027816 */ /* 0x000fe20000000007 */
[----:B------:R-:W-:Y:S01]  /*3140*/  IMAD.MOV.U32 R6, RZ, RZ, 0xffff ;  /* 0x0000ffffff067424 */ /* 0x000fe200078e00ff */
[----:B------:R1:W-:Y:S01]  /*3150*/  SYNCS.ARRIVE.TRANS64.RED RZ, [R3+URZ], R8 ;  /* 0x0000000803ff79a7 */ /* 0x0003e200080004ff */
[----:B------:R-:W-:Y:S01]  /*3160*/  IMAD.MOV.U32 R0, RZ, RZ, 0x1 ;  /* 0x00000001ff007424 */ /* 0x000fe200078e00ff */
[----:B------:R2:W-:Y:S01]  /*3170*/  STS [R4+0xb8], R9 ;  /* 0x0000b80904007388 */ /* 0x0005e20000000800 */
[----:B------:R-:W-:Y:S01]  /*3180*/  VIADD R7, R13, 0x10 ;  /* 0x000000100d077836 */ /* 0x000fe20000000000 */
[----:B------:R-:W-:Y:S02]  /*3190*/  SHF.L.U32 R6, R6, R13, RZ ;  /* 0x0000000d06067219 */ /* 0x000fe400000006ff */
[----:B------:R2:W-:Y:S02]  /*31a0*/  STAS [R2.64], R13 ;  /* 0x0000000d02007dbd */ /* 0x0005e4000c0008ff */
[----:B------:R-:W-:-:S04]  /*31b0*/  SHF.L.U32 R7, R0, R7, RZ ;  /* 0x0000000700077219 */ /* 0x000fc800000006ff */
[----:B------:R-:W-:Y:S02]  /*31c0*/  LOP3.LUT R6, R7, R6, RZ, 0xfc, !PT ;  /* 0x0000000607067212 */ /* 0x000fe400078efcff */
[----:B-1----:R-:W-:-:S04]  /*31d0*/  MOV R8, 0x50 ;  /* 0x0000005000087802 */ /* 0x002fc80000000f00 */
[----:B------:R-:W-:-:S05]  /*31e0*/  LEA R7, R5, R8, 0x18 ;  /* 0x0000000805077211 */ /* 0x000fca00078ec0ff */
[----:B------:R2:W-:Y:S04]  /*31f0*/  ATOMS.OR RZ, [R7], R6 ;  /* 0x0000000607ff738c */ /* 0x0005e80003000000 */
[----:B------:R2:W-:Y:S02]  /*3200*/  ATOMS.XOR RZ, [R11], R0 ;  /* 0x000000000bff738c */ /* 0x0005e40003800000 */
.L_x_57:
[----:B------:R-:W-:Y:S05]  /*3210*/  BSYNC B0 ;  /* 0x0000000000007941 */ /* 0x000fea0003800000 */
.L_x_56:
[----:B------:R-:W-:Y:S05]  /*3220*/  @P1 BRA `(.L_x_62) ;  /* 0x0000000000881947 */ /* 0x000fea0003800000 */
[----:B------:R-:W-:Y:S05]  /*3230*/  WARPSYNC.ALL ;  /* 0x0000000000007948 */ /* 0x000fea0003800000 */
[----:B------:R-:W-:Y:S01]  /*3240*/  NOP ;  /* 0x0000000000007918 */ /* 0x000fe20000000000 */
[----:B------:R-:W-:-:S13]  /*3250*/  ELECT P0, URZ, PT ;  /* 0x0000000000ff782f */ /* 0x000fda0003800000 */
[----:B------:R-:W-:Y:S05]  /*3260*/  @!P0 BRA `(.L_x_62) ;  /* 0x0000000000788947 */ /* 0x000fea0003800000 */
[----:B--2---:R-:W-:Y:S02]  /*3270*/  MOV R0, 0x60 ;  /* 0x0000006000007802 */ /* 0x004fe40000000f00 */
[----:B------:R-:W-:Y:S02]  /*3280*/  MOV R2, 0x58 ;  /* 0x0000005800027802 */ /* 0x000fe40000000f00 */
[C---:B------:R-:W-:Y:S02]  /*3290*/  LEA R7, R5.reuse, R0, 0x18 ;  /* 0x0000000005077211 */ /* 0x040fe400078ec0ff */
[----:B------:R-:W-:-:S03]  /*32a0*/  LEA R3, R5, R2, 0x18 ;  /* 0x0000000205037211 */ /* 0x000fc600078ec0ff */
[----:B------:R-:W1:Y:S02]  /*32b0*/  LDS R0, [R7] ;  /* 0x0000000007007984 */ /* 0x000e640000000800 */
[----:B-1----:R-:W-:-:S04]  /*32c0*/  IMAD.U32 R8, R0, -0x80000000, RZ ;  /* 0x8000000000087824 */ /* 0x002fc800078e00ff */
[----:B------:R-:W1:Y:S02]  /*32d0*/  SYNCS.PHASECHK.TRANS64.TRYWAIT P0, [R3+URZ], R8 ;  /* 0x00000008030075a7 */ /* 0x000e6400080011ff */
[----:B-1----:R-:W-:Y:S05]  /*32e0*/  @P0 BRA `(.L_x_63) ;  /* 0x0000000000080947 */ /* 0x002fea0003800000 */
[----:B------:R-:W1:Y:S02]  /*32f0*/  SYNCS.PHASECHK.TRANS64.TRYWAIT P0, [R3+URZ], R8 ;  /* 0x00000008030075a7 */ /* 0x000e6400080011ff */
[----:B-1----:R-:W-:Y:S05]  /*3300*/  @!P0 BRA `(.L_x_64) ;  /* 0x0000002800448947 */ /* 0x002fea0003800000 */
.L_x_63:
[----:B------:R-:W2:Y:S01]  /*3310*/  LDS R13, [R4+0xb8] ;  /* 0x0000b800040d7984 */ /* 0x000ea20000000800 */
[----:B------:R-:W-:Y:S01]  /*3320*/  IMAD.MOV.U32 R2, RZ, RZ, 0xffff ;  /* 0x0000ffffff027424 */ /* 0x000fe200078e00ff */
[----:B-1----:R-:W-:Y:S01]  /*3330*/  PRMT R3, R10, 0x654, R3 ;  /* 0x000006540a037816 */ /* 0x002fe20000000003 */
[----:B------:R-:W-:Y:S02]  /*3340*/  IMAD.MOV.U32 R0, RZ, RZ, 0x1 ;  /* 0x00000001ff007424 */ /* 0x000fe400078e00ff */
[C---:B--2---:R-:W-:Y:S01]  /*3350*/  IMAD.SHL.U32 R11, R13.reuse, 0x20, RZ ;  /* 0x000000200d0b7824 */ /* 0x044fe200078e00ff */
[----:B------:R-:W-:Y:S01]  /*3360*/  SHF.L.U32 R2, R2, R13, RZ ;  /* 0x0000000d02027219 */ /* 0x000fe200000006ff */
[----:B------:R-:W-:-:S03]  /*3370*/  VIADD R9, R13, 0x10 ;  /* 0x000000100d097836 */ /* 0x000fc60000000000 */
[----:B------:R1:W-:Y:S01]  /*3380*/  STS [R4+0xb8], R11 ;  /* 0x0000b80b04007388 */ /* 0x0003e20000000800 */
[----:B------:R-:W-:Y:S02]  /*3390*/  MOV R6, 0x50 ;  /* 0x0000005000067802 */ /* 0x000fe40000000f00 */
[----:B------:R-:W-:Y:S02]  /*33a0*/  SHF.L.U32 R9, R0, R9, RZ ;  /* 0x0000000900097219 */ /* 0x000fe400000006ff */
[----:B------:R-:W-:Y:S02]  /*33b0*/  LEA R5, R5, R6, 0x18 ;  /* 0x0000000605057211 */ /* 0x000fe400078ec0ff */
[----:B------:R-:W-:-:S05]  /*33c0*/  LOP3.LUT R2, R9, R2, RZ, 0xfc, !PT ;  /* 0x0000000209027212 */ /* 0x000fca00078efcff */
[----:B------:R1:W-:Y:S01]  /*33d0*/  ATOMS.OR RZ, [R5], R2 ;  /* 0x0000000205ff738c */ /* 0x0003e20003000000 */
[----:B------:R1:W-:Y:S03]  /*33e0*/  SYNCS.ARRIVE.TRANS64.RED.A1T0 RZ, [R3+URZ], RZ ;  /* 0x000000ff03ff79a7 */ /* 0x0003e600081004ff */
[----:B------:R1:W-:Y:S01]  /*33f0*/  ATOMS.XOR RZ, [R7], R0 ;  /* 0x0000000007ff738c */ /* 0x0003e20003800000 */
[----:B------:R-:W-:Y:S05]  /*3400*/  BRA `(.L_x_62) ;  /* 0x0000000000107947 */ /* 0x000fea0003800000 */
.L_x_55:
[----:B------:R-:W-:Y:S02]  /*3410*/  MOV R3, 0xffffffff ;  /* 0xffffffff00037802 */ /* 0x000fe40000000f00 */
[----:B------:R-:W-:-:S03]  /*3420*/  MOV R2, 0x3450 ;  /* 0x0000345000027802 */ /* 0x000fc60000000f00 */
[----:B------:R1:W-:Y:S04]  /*3430*/  STS [R4+0xb8], R3 ;  /* 0x0000b80304007388 */ /* 0x0003e80000000800 */
[----:B-1----:R-:W-:Y:S05]  /*3440*/  CALL.REL.NOINC `($__internal_1_$__cuda_sm10x_tcgen05_guardrail_trap_phase_invalid_during_alloc) ;  /* 0x0000002800707944 */ /* 0x002fea0003c00000 */
.L_x_62:
[----:B------:R-:W-:Y:S05]  /*3450*/  WARPSYNC.ALL ;  /* 0x0000000000007948 */ /* 0x000fea0003800000 */
[----:B------:R-:W-:Y:S01]  /*3460*/  NOP ;  /* 0x0000000000007918 */ /* 0x000fe20000000000 */
.L_x_54:
[----:B------:R-:W5:Y:S08]  /*3470*/  S2UR UR4, SR_CgaCtaId ;  /* 0x00000000000479c3 */ /* 0x000f700000008800 */
[----:B-1-34-:R-:W-:Y:S01]  /*3480*/  BAR.SYNC.DEFER_BLOCKING 0x3, 0xa0 ;  /* 0x00c2800000007b1d */ /* 0x01afe20000010000 */
[----:B------:R-:W-:Y:S01]  /*3490*/  MOV R87, 0x400 ;  /* 0x0000040000577802 */ /* 0x000fe20000000f00 */
[----:B-----5:R-:W-:-:S05]  /*34a0*/  IMAD.U32 R86, RZ, RZ, UR4 ;  /* 0x00000004ff567e24 */ /* 0x020fca000f8e00ff */
[----:B------:R-:W-:-:S05]  /*34b0*/  LEA R87, R86, R87, 0x18 ;  /* 0x0000005756577211 */ /* 0x000fca00078ec0ff */
[----:B------:R1:W3:Y:S01]  /*34c0*/  LDS R122, [R87+0xb8] ;  /* 0x0000b800577a7984 */ /* 0x0002e20000000800 */
[----:B------:R-:W4:Y:S02]  /*34d0*/  SYNCS.PHASECHK.TRANS64.TRYWAIT P0, [R87+URZ+0x90], RZ ;  /* 0x000090ff570075a7 */ /* 0x000f2400080011ff */
[----:B-1-34-:R-:W-:Y:S05]  /*34e0*/  @!P0 BRA `(.L_x_65) ;  /* 0x0000002400e48947 */ /* 0x01afea0003800000 */
.L_x_107:
[----:B------:R-:W3:Y:S01]  /*34f0*/  LDS.128 R88, [R87+0x32410] ;  /* 0x0324100057587984 */ /* 0x000ee20000000c00 */
[----:B--2---:R-:W-:Y:S01]  /*3500*/  HFMA2 R0, -RZ, RZ, 0, 5.9604644775390625e-08 ;  /* 0x00000001ff007431 */ /* 0x004fe200000001ff */
[----:B------:R2:W-:Y:S06]  /*3510*/  MEMBAR.ALL.CTA ;  /* 0x0000000000007992 */ /* 0x0005ec0000008000 */
[----:B--2---:R-:W2:Y:S02]  /*3520*/  FENCE.VIEW.ASYNC.S ;  /* 0x00000000000073c6 */ /* 0x004ea40000000000 */
[----:B--2---:R2:W-:Y:S01]  /*3530*/  SYNCS.ARRIVE.TRANS64.ART0 RZ, [R87+URZ+0xa0], R0 ;  /* 0x0000a00057ff79a7 */ /* 0x0045e200085000ff */
[----:B---3--:R-:W-:-:S13]  /*3540*/  ISETP.NE.AND P0, PT, R91, 0x1, PT ;  /* 0x000000015b00780c */ /* 0x008fda0003f05270 */
[----:B--2---:R-:W-:Y:S05]  /*3550*/  @P0 BRA `(.L_x_66) ;  /* 0x0000001c002c0947 */ /* 0x004fea0003800000 */
[C---:B------:R-:W-:Y:S01]  /*3560*/  IMAD.SHL.U32 R2, R106.reuse, 0x80, RZ ;  /* 0x000000806a027824 */ /* 0x040fe200078e00ff */
[----:B------:R-:W-:Y:S01]  /*3570*/  SHF.R.U32.HI R111, RZ, 0x5, R106 ;  /* 0x00000005ff6f7819 */ /* 0x000fe2000001166a */
[----:B------:R-:W2:Y:S01]  /*3580*/  S2R R105, SR_LANEID ;  /* 0x0000000000697919 */ /* 0x000ea20000000000 */
[----:B------:R-:W-:Y:S01]  /*3590*/  LOP3.LUT R112, R106, 0x1f, RZ, 0xc0, !PT ;  /* 0x0000001f6a707812 */ /* 0x000fe200078ec0ff */
[----:B------:R-:W3:Y:S01]  /*35a0*/  S2UR UR7, SR_CgaCtaId ;  /* 0x00000000000779c3 */ /* 0x000ee20000008800 */
[----:B------:R-:W-:Y:S01]  /*35b0*/  LOP3.LUT R2, R2, 0xf80, RZ, 0xc0, !PT ;  /* 0x00000f8002027812 */ /* 0x000fe200078ec0ff */
[----:B------:R-:W-:Y:S01]  /*35c0*/  USHF.R.U32.HI UR5, URZ, 0x1, UR14 ;  /* 0x00000001ff057899 */ /* 0x000fe2000801160e */
[C---:B------:R-:W-:Y:S01]  /*35d0*/  ISETP.NE.AND P0, PT, R86.reuse, UR22, PT ;  /* 0x0000001656007c0c */ /* 0x040fe2000bf05270 */
[C---:B------:R-:W-:Y:S01]  /*35e0*/  IMAD R112, R111.reuse, 0x20, R112 ;  /* 0x000000206f707824 */ /* 0x040fe200078e0270 */
[----:B------:R-:W-:Y:S01]  /*35f0*/  CS2R R108, SRZ ;  /* 0x00000000006c7805 */ /* 0x000fe2000001ff00 */
[----:B------:R-:W-:Y:S01]  /*3600*/  IMAD R2, R111, 0x1000, R2 ;  /* 0x000010006f027824 */ /* 0x000fe200078e0202 */
[----:B------:R-:W-:Y:S01]  /*3610*/  ISETP.LT.AND P0, PT, R86, RZ, P0 ;  /* 0x000000ff5600720c */ /* 0x000fe20000701270 */
[----:B------:R-:W-:Y:S01]  /*3620*/  IMAD.SHL.U32 R112, R112, 0x20, RZ ;  /* 0x0000002070707824 */ /* 0x000fe200078e00ff */
[----:B------:R-:W-:Y:S01]  /*3630*/  UIADD3 UR4, UPT, UPT, UR5, -0x1, URZ ;  /* 0xffffffff05047890 */ /* 0x000fe2000fffe0ff */
[----:B------:R-:W-:Y:S01]  /*3640*/  IMAD.IADD R2, R87, 0x1, R2 ;  /* 0x0000000157027824 */ /* 0x000fe200078e0202 */
[----:B------:R-:W4:Y:S01]  /*3650*/  LDCU.64 UR8, c[0x0][0x348] ;  /* 0x00006900ff0877ac */ /* 0x000f220008000a00 */
[----:B------:R-:W-:Y:S01]  /*3660*/  IMAD R121, R124, 0x4, R87 ;  /* 0x000000047c797824 */ /* 0x000fe200078e0257 */
[----:B------:R-:W-:Y:S01]  /*3670*/  LOP3.LUT R112, R112, 0xffff, RZ, 0xc0, !PT ;  /* 0x0000ffff70707812 */ /* 0x000fe200078ec0ff */
[----:B------:R-:W-:-:S02]  /*3680*/  VIADD R5, R2, 0x430 ;  /* 0x0000043002057836 */ /* 0x000fc40000000000 */
[C---:B------:R-:W-:Y:S01]  /*3690*/  VIADD R3, R2.reuse, 0x410 ;  /* 0x0000041002037836 */ /* 0x040fe20000000000 */
[----:B------:R-:W-:Y:S01]  /*36a0*/  SHF.R.U32.HI R112, RZ, 0x1, R112 ;  /* 0x00000001ff707819 */ /* 0x000fe20000011670 */
[C---:B------:R-:W-:Y:S01]  /*36b0*/  VIADD R4, R2.reuse, 0x400 ;  /* 0x0000040002047836 */ /* 0x040fe20000000000 */
[----:B------:R-:W-:Y:S01]  /*36c0*/  SHF.R.U32.HI R120, RZ, 0x3, R5 ;  /* 0x00000003ff787819 */ /* 0x000fe20000011605 */
[C---:B------:R-:W-:Y:S01]  /*36d0*/  VIADD R6, R2.reuse, 0x420 ;  /* 0x0000042002067836 */ /* 0x040fe20000000000 */
[----:B------:R-:W-:Y:S01]  /*36e0*/  SHF.R.U32.HI R118, RZ, 0x3, R3 ;  /* 0x00000003ff767819 */ /* 0x000fe20000011603 */
[----:B------:R-:W-:Y:S01]  /*36f0*/  IMAD.U32 R104, RZ, RZ, UR4 ;  /* 0x00000004ff687e24 */ /* 0x000fe2000f8e00ff */
[----:B------:R-:W-:Y:S01]  /*3700*/  SHF.R.U32.HI R117, RZ, 0x3, R4 ;  /* 0x00000003ff757819 */ /* 0x000fe20000011604 */
[----:B------:R-:W-:Y:S01]  /*3710*/  @!P0 IMAD R104, RZ, RZ, UR5 ;  /* 0x00000005ff688e24 */ /* 0x000fe2000f8e02ff */
[----:B------:R-:W-:Y:S01]  /*3720*/  LOP3.LUT R120, R5, 0x70, R120, 0x78, !PT ;  /* 0x0000007005787812 */ /* 0x000fe200078e7878 */
[C---:B------:R-:W-:Y:S01]  /*3730*/  VIADD R5, R2.reuse, 0x470 ;  /* 0x0000047002057836 */ /* 0x040fe20000000000 */
[----:B------:R-:W-:Y:S01]  /*3740*/  LOP3.LUT R118, R3, 0x70, R118, 0x78, !PT ;  /* 0x0000007003767812 */ /* 0x000fe200078e7876 */
[----:B------:R-:W-:Y:S01]  /*3750*/  VIADD R3, R2, 0x450 ;  /* 0x0000045002037836 */ /* 0x000fe20000000000 */
[----:B------:R-:W-:Y:S01]  /*3760*/  LOP3.LUT R117, R4, 0x70, R117, 0x78, !PT ;  /* 0x0000007004757812 */ /* 0x000fe200078e7875 */
[----:B------:R-:W-:Y:S01]  /*3770*/  VIADD R4, R2, 0x460 ;  /* 0x0000046002047836 */ /* 0x000fe20000000000 */
[----:B------:R-:W-:Y:S01]  /*3780*/  LOP3.LUT R112, R112, 0xffff, RZ, 0xc0, !PT ;  /* 0x0000ffff70707812 */ /* 0x000fe200078ec0ff */
[----:B------:R-:W-:Y:S01]  /*3790*/  VIADD R2, R2, 0x440 ;  /* 0x0000044002027836 */ /* 0x000fe20000000000 */
[----:B------:R-:W-:Y:S01]  /*37a0*/  SHF.R.U32.HI R119, RZ, 0x3, R6 ;  /* 0x00000003ff777819 */ /* 0x000fe20000011606 */
[----:B------:R-:W-:Y:S01]  /*37b0*/  IMAD.MOV.U32 R110, RZ, RZ, 0x1 ;  /* 0x00000001ff6e7424 */ /* 0x000fe200078e00ff */
[----:B------:R-:W-:Y:S01]  /*37c0*/  SHF.R.U32.HI R116, RZ, 0x3, R5 ;  /* 0x00000003ff747819 */ /* 0x000fe20000011605 */
[----:B------:R-:W-:Y:S01]  /*37d0*/  IMAD.MOV.U32 R107, RZ, RZ, RZ ;  /* 0x000000ffff6b7224 */ /* 0x000fe200078e00ff */
[----:B------:R-:W-:Y:S01]  /*37e0*/  SHF.R.U32.HI R115, RZ, 0x3, R4 ;  /* 0x00000003ff737819 */ /* 0x000fe20000011604 */
[----:B------:R-:W-:Y:S01]  /*37f0*/  IMAD R111, R111, 0x200000, R122 ;  /* 0x002000006f6f7824 */ /* 0x000fe200078e027a */
[----:B------:R-:W-:Y:S01]  /*3800*/  SHF.R.U32.HI R114, RZ, 0x3, R3 ;  /* 0x00000003ff727819 */ /* 0x000fe20000011603 */
[----:B------:R-:W-:Y:S01]  /*3810*/  IMAD.IADD R104, R104, 0x1, R104 ;  /* 0x0000000168687824 */ /* 0x000fe200078e0268 */
[----:B------:R-:W-:Y:S01]  /*3820*/  SHF.R.U32.HI R113, RZ, 0x3, R2 ;  /* 0x00000003ff717819 */ /* 0x000fe20000011602 */
[----:B------:R-:W-:Y:S01]  /*3830*/  IMAD.IADD R112, R87, 0x1, R112 ;  /* 0x0000000157707824 */ /* 0x000fe200078e0270 */
[----:B------:R-:W-:-:S02]  /*3840*/  LOP3.LUT R119, R6, 0x70, R119, 0x78, !PT ;  /* 0x0000007006777812 */ /* 0x000fc400078e7877 */
[----:B------:R-:W-:Y:S02]  /*3850*/  LOP3.LUT R116, R5, 0x70, R116, 0x78, !PT ;  /* 0x0000007005747812 */ /* 0x000fe400078e7874 */
[----:B------:R-:W-:Y:S02]  /*3860*/  LOP3.LUT R115, R4, 0x70, R115, 0x78, !PT ;  /* 0x0000007004737812 */ /* 0x000fe400078e7873 */
[----:B------:R-:W-:Y:S02]  /*3870*/  LOP3.LUT R114, R3, 0x70, R114, 0x78, !PT ;  /* 0x0000007003727812 */ /* 0x000fe400078e7872 */
[----:B--234-:R-:W-:-:S07]  /*3880*/  LOP3.LUT R113, R2, 0x70, R113, 0x78, !PT ;  /* 0x0000007002717812 */ /* 0x01cfce00078e7871 */
.L_x_78:
[----:B------:R-:W2:Y:S01]  /*3890*/  LDC.64 R6, c[0x0][0x750] ;  /* 0x0001d400ff067b82 */ /* 0x000ea20000000a00 */
[----:B-1----:R-:W-:-:S05]  /*38a0*/  IMAD.SHL.U32 R3, R88, 0x100, RZ ;  /* 0x0000010058037824 */ /* 0x002fca00078e00ff */
[----:B------:R-:W-:Y:S02]  /*38b0*/  LEA.HI.SX32 R2, R3, R106, 0x1f ;  /* 0x0000006a03027211 */ /* 0x000fe400078ffaff */
[----:B------:R-:W3:Y:S01]  /*38c0*/  LDC.64 R4, c[0x0][0x758] ;  /* 0x0001d600ff047b82 */ /* 0x000ee20000000a00 */
[----:B------:R-:W-:Y:S02]  /*38d0*/  IMAD R126, R108, 0x8, R87 ;  /* 0x000000086c7e7824 */ /* 0x000fe400078e0257 */
[----:B------:R-:W-:Y:S02]  /*38e0*/  IMAD.U32 R3, R107, -0x80000000, RZ ;  /* 0x800000006b037824 */ /* 0x000fe400078e00ff */
[----:B--2---:R-:W-:-:S05]  /*38f0*/  IMAD.WIDE R6, R90, 0x4, R6 ;  /* 0x000000045a067825 */ /* 0x004fca00078e0206 */
[----:B------:R2:W5:Y:S01]  /*3900*/  LDG.E R125, desc[UR30][R6.64] ;  /* 0x0000001e067d7981 */ /* 0x000562000c1e1900 */
[----:B---3--:R-:W-:-:S05]  /*3910*/  IMAD.WIDE R8, R2, 0x4, R4 ;  /* 0x0000000402087825 */ /* 0x008fca00078e0204 */
[----:B------:R2:W5:Y:S01]  /*3920*/  LDG.E R123, desc[UR30][R8.64] ;  /* 0x0000001e087b7981 */ /* 0x000562000c1e1900 */
[----:B------:R-:W3:Y:S01]  /*3930*/  SYNCS.PHASECHK.TRANS64.TRYWAIT P1, [R126+URZ+0x70], R3 ;  /* 0x000070037e0075a7 */ /* 0x000ee200080211ff */
[----:B------:R-:W-:-:S04]  /*3940*/  LEA.HI R2, R88, R88, RZ, 0x1 ;  /* 0x0000005858027211 */ /* 0x000fc800078f08ff */
[----:B------:R-:W-:-:S04]  /*3950*/  LOP3.LUT R5, R2, 0xfffffffe, RZ, 0xc0, !PT ;  /* 0xfffffffe02057812 */ /* 0x000fc800078ec0ff */
[----:B------:R-:W-:-:S04]  /*3960*/  ISETP.NE.AND P2, PT, R88, R5, PT ;  /* 0x000000055800720c */ /* 0x000fc80003f45270 */
[----:B------:R-:W-:Y:S02]  /*3970*/  ISETP.LT.AND P2, PT, R88, RZ, P2 ;  /* 0x000000ff5800720c */ /* 0x000fe40001741270 */
[----:B------:R-:W-:Y:S02]  /*3980*/  SHF.R.U32.HI R2, RZ, 0x1, R2 ;  /* 0x00000001ff027819 */ /* 0x000fe40000011602 */
[----:B------:R-:W-:-:S03]  /*3990*/  PLOP3.LUT P0, PT, PT, PT, PT, 0x80, 0x8 ;  /* 0x000000000008781c */ /* 0x000fc60003f0f070 */
[----:B------:R-:W-:-:S06]  /*39a0*/  VIADD R127, R2, 0xffffffff ;  /* 0xffffffff027f7836 */ /* 0x000fcc0000000000 */
[----:B------:R-:W-:Y:S01]  /*39b0*/  @!P2 IMAD.MOV R127, RZ, RZ, R2 ;  /* 0x000000ffff7fa224 */ /* 0x000fe200078e0202 */
[----:B--23--:R-:W-:Y:S06]  /*39c0*/  @!P1 BRA `(.L_x_67) ;  /* 0x0000002000c09947 */ /* 0x00cfec0003800000 */
.L_x_109:
[----:B------:R-:W-:Y:S01]  /*39d0*/  HFMA2 R130, -RZ, RZ, 0, 0 ;  /* 0x00000000ff827431 */ /* 0x000fe200000001ff */
[----:B------:R-:W-:Y:S01]  /*39e0*/  ISETP.NE.AND P2, PT, R124, RZ, PT ;  /* 0x000000ff7c00720c */ /* 0x000fe20003f45270 */
[--C-:B------:R-:W-:Y:S01]  /*39f0*/  IMAD.MOV.U32 R103, RZ, RZ, R90.reuse ;  /* 0x000000ffff677224 */ /* 0x100fe200078e005a */
[----:B------:R-:W-:Y:S01]  /*3a00*/  SHF.R.S32.HI R102, RZ, 0x1f, R90 ;  /* 0x0000001fff667819 */ /* 0x000fe2000001145a */
[----:B------:R-:W-:Y:S01]  /*3a10*/  IMAD R88, R108, 0x80, R111 ;  /* 0x000000806c587824 */ /* 0x000fe200078e026f */
[----:B------:R-:W-:Y:S01]  /*3a20*/  LEA R127, R127, UR21, 0x8 ;  /* 0x000000157f7f7c11 */ /* 0x000fe2000f8e40ff */
[----:B------:R-:W-:-:S08]  /*3a30*/  IMAD.MOV.U32 R128, RZ, RZ, RZ ;  /* 0x000000ffff807224 */ /* 0x000fd000078e00ff */
.L_x_73:
[----:B------:R-:W-:Y:S01]  /*3a40*/  IMAD.SHL.U32 R90, R130, 0x20, RZ ;  /* 0x00000020825a7824 */ /* 0x000fe200078e00ff */
[----:B------:R-:W-:Y:S05]  /*3a50*/  WARPSYNC.ALL ;  /* 0x0000000000007948 */ /* 0x000fea0003800000 */
[----:B------:R-:W-:Y:S01]  /*3a60*/  NOP ;  /* 0x0000000000007918 */ /* 0x000fe20000000000 */
[----:B------:R-:W-:Y:S01]  /*3a70*/  IMAD.IADD R2, R88, 0x1, R90 ;  /* 0x0000000158027824 */ /* 0x000fe200078e025a */
[----:B------:R-:W-:Y:S01]  /*3a80*/  BSSY.RECONVERGENT B0, `(.L_x_68) ;  /* 0x0000063000007945 */ /* 0x000fe20003800200 */
[----:B------:R-:W-:-:S03]  /*3a90*/  PLOP3.LUT P3, PT, P0, PT, PT, 0x80, 0x8 ;  /* 0x000000000008781c */ /* 0x000fc6000076f070 */
[----:B------:R-:W-:-:S13]  /*3aa0*/  R2UR UR4, R2 ;  /* 0x00000000020472ca */ /* 0x000fda00000e0000 */
[----:B------:R-:W3:Y:S01]  /*3ab0*/  LDTM.x32 R36, tmem[UR4+0x20] ;  /* 0x00002004002479ee */ /* 0x000ee200082c0000 */
[----:B------:R-:W-:-:S13]  /*3ac0*/  R2UR UR4, R2 ;  /* 0x00000000020472ca */ /* 0x000fda00000e0000 */
[----:B------:R-:W4:Y:S01]  /*3ad0*/  LDTM.x32 R4, tmem[UR4] ;  /* 0x00000004000479ee */ /* 0x000f2200082c0000 */
[-C--:B--23-5:R-:W-:Y:S02]  /*3ae0*/  FMUL2 R2, R36.F32x2.HI_LO, R125.reuse.F32 ;  /* 0x0000007d2402724a */ /* 0x0acfe40001000000 */
[-C--:B------:R-:W-:Y:S02]  /*3af0*/  FMUL2 R36, R40.F32x2.HI_LO, R125.reuse.F32 ;  /* 0x0000007d2824724a */ /* 0x080fe40001000000 */
[-C--:B------:R-:W-:Y:S02]  /*3b00*/  FMUL2 R40, R44.F32x2.HI_LO, R125.reuse.F32 ;  /* 0x0000007d2c28724a */ /* 0x080fe40001000000 */
[-C--:B------:R-:W-:Y:S02]  /*3b10*/  FMUL2 R38, R38.F32x2.HI_LO, R125.reuse.F32 ;  /* 0x0000007d2626724a */ /* 0x080fe40001000000 */
[-C--:B------:R-:W-:Y:S02]  /*3b20*/  FMUL2 R42, R42.F32x2.HI_LO, R125.reuse.F32 ;  /* 0x0000007d2a2a724a */ /* 0x080fe40001000000 */
[----:B------:R-:W-:-:S02]  /*3b30*/  FMUL2 R44, R48.F32x2.HI_LO, R125.F32 ;  /* 0x0000007d302c724a */ /* 0x000fc40001000000 */
[-C--:B------:R-:W-:Y:S02]  /*3b40*/  FMUL2 R46, R46.F32x2.HI_LO, R125.reuse.F32 ;  /* 0x0000007d2e2e724a */ /* 0x080fe40001000000 */
        /* <DEDUP_REMOVED lines=9> */
[-C--:B----4-:R-:W-:Y:S01]  /*3be0*/  FMUL2 R70, R8.F32x2.HI_LO, R125.reuse.F32 ;  /* 0x0000007d0846724a */ /* 0x090fe20001000000 */
[----:B------:R-:W-:Y:S01]  /*3bf0*/  F2FP.BF16.F32.PACK_AB R9, R39, R38 ;  /* 0x000000262709723e */ /* 0x000fe200000010ff */
[-C--:B------:R-:W-:Y:S01]  /*3c00*/  FMUL2 R72, R10.F32x2.HI_LO, R125.reuse.F32 ;  /* 0x0000007d0a48724a */ /* 0x080fe20001000000 */
        /* <DEDUP_REMOVED lines=27> */
[----:B------:R-:W-:Y:S01]  /*3dc0*/  FMUL2 R34, R34.F32x2.HI_LO, R125.F32 ;  /* 0x0000007d2222724a */ /* 0x000fe20001000000 */
[----:B------:R-:W-:Y:S01]  /*3dd0*/  F2FP.BF16.F32.PACK_AB R20, R57, R56 ;  /* 0x000000383914723e */ /* 0x000fe200000010ff */
[----:B------:R2:W-:Y:S01]  /*3de0*/  STS.128 [R113], R8 ;  /* 0x0000000871007388 */ /* 0x0005e20000000c00 */
[----:B------:R-:W-:-:S02]  /*3df0*/  F2FP.BF16.F32.PACK_AB R7, R73, R72 ;  /* 0x000000484907723e */ /* 0x000fc400000010ff */
[----:B------:R-:W-:Y:S01]  /*3e00*/  F2FP.BF16.F32.PACK_AB R6, R71, R70 ;  /* 0x000000464706723e */ /* 0x000fe200000010ff */
[----:B------:R3:W-:Y:S01]  /*3e10*/  STS.128 [R114], R12 ;  /* 0x0000000c72007388 */ /* 0x0007e20000000c00 */
[----:B------:R-:W-:Y:S02]  /*3e20*/  F2FP.BF16.F32.PACK_AB R5, R69, R68 ;  /* 0x000000444505723e */ /* 0x000fe400000010ff */
[----:B------:R-:W-:Y:S01]  /*3e30*/  F2FP.BF16.F32.PACK_AB R4, R65, R64 ;  /* 0x000000404104723e */ /* 0x000fe200000010ff */
[----:B------:R4:W-:Y:S04]  /*3e40*/  STS.128 [R115], R16 ;  /* 0x0000001073007388 */ /* 0x0009e80000000c00 */
[----:B------:R1:W-:Y:S04]  /*3e50*/  STS.128 [R116], R20 ;  /* 0x0000001474007388 */ /* 0x0003e80000000c00 */
[----:B------:R1:W-:Y:S01]  /*3e60*/  STS.128 [R117], R4 ;  /* 0x0000000475007388 */ /* 0x0003e20000000c00 */
[----:B--2---:R-:W-:-:S02]  /*3e70*/  F2FP.BF16.F32.PACK_AB R11, R81, R80 ;  /* 0x00000050510b723e */ /* 0x004fc400000010ff */
[----:B------:R-:W-:Y:S02]  /*3e80*/  F2FP.BF16.F32.PACK_AB R10, R79, R78 ;  /* 0x0000004e4f0a723e */ /* 0x000fe400000010ff */
[----:B------:R-:W-:Y:S02]  /*3e90*/  F2FP.BF16.F32.PACK_AB R9, R77, R76 ;  /* 0x0000004c4d09723e */ /* 0x000fe400000010ff */
[----:B------:R-:W-:Y:S02]  /*3ea0*/  F2FP.BF16.F32.PACK_AB R8, R75, R74 ;  /* 0x0000004a4b08723e */ /* 0x000fe400000010ff */
[----:B---3--:R-:W-:Y:S02]  /*3eb0*/  F2FP.BF16.F32.PACK_AB R15, R27, R26 ;  /* 0x0000001a1b0f723e */ /* 0x008fe400000010ff */
[----:B------:R-:W-:Y:S01]  /*3ec0*/  F2FP.BF16.F32.PACK_AB R14, R25, R24 ;  /* 0x00000018190e723e */ /* 0x000fe200000010ff */
[----:B------:R1:W-:Y:S01]  /*3ed0*/  STS.128 [R118], R8 ;  /* 0x0000000876007388 */ /* 0x0003e20000000c00 */
[----:B------:R-:W-:-:S02]  /*3ee0*/  F2FP.BF16.F32.PACK_AB R13, R85, R84 ;  /* 0x00000054550d723e */ /* 0x000fc400000010ff */
[----:B------:R-:W-:Y:S02]  /*3ef0*/  F2FP.BF16.F32.PACK_AB R12, R83, R82 ;  /* 0x00000052530c723e */ /* 0x000fe400000010ff */
[----:B----4-:R-:W-:Y:S02]  /*3f00*/  F2FP.BF16.F32.PACK_AB R19, R35, R34 ;  /* 0x000000222313723e */ /* 0x010fe400000010ff */
[----:B------:R-:W-:Y:S01]  /*3f10*/  F2FP.BF16.F32.PACK_AB R18, R33, R32 ;  /* 0x000000202112723e */ /* 0x000fe200000010ff */
[----:B------:R1:W-:Y:S01]  /*3f20*/  STS.128 [R119], R12 ;  /* 0x0000000c77007388 */ /* 0x0003e20000000c00 */
[----:B------:R-:W-:Y:S02]  /*3f30*/  F2FP.BF16.F32.PACK_AB R17, R31, R30 ;  /* 0x0000001e1f11723e */ /* 0x000fe400000010ff */
[----:B------:R-:W-:-:S05]  /*3f40*/  F2FP.BF16.F32.PACK_AB R16, R29, R28 ;  /* 0x0000001c1d10723e */ /* 0x000fca00000010ff */
[----:B------:R1:W-:Y:S01]  /*3f50*/  STS.128 [R120], R16 ;  /* 0x0000001078007388 */ /* 0x0003e20000000c00 */
[----:B------:R2:W-:Y:S06]  /*3f60*/  MEMBAR.ALL.CTA ;  /* 0x0000000000007992 */ /* 0x0005ec0000008000 */
[----:B--2---:R-:W2:Y:S02]  /*3f70*/  FENCE.VIEW.ASYNC.S ;  /* 0x00000000000073c6 */ /* 0x004ea40000000000 */
[----:B--2---:R-:W-:Y:S06]  /*3f80*/  BAR.SYNC.DEFER_BLOCKING 0x2, 0x80 ;  /* 0x0082000000007b1d */ /* 0x004fec0000010000 */
[----:B------:R-:W-:Y:S05]  /*3f90*/  @P2 BRA `(.L_x_69) ;  /* 0x0000000000442947 */ /* 0x000fea0003800000 */
[----:B------:R-:W-:Y:S01]  /*3fa0*/  UIADD3 UR10, UP0, UPT, UR8, 0x240, URZ ;  /* 0x00000240080a7890 */ /* 0x000fe2000ff1e0ff */
[----:B------:R-:W-:Y:S01]  /*3fb0*/  PLOP3.LUT P0, PT, PT, PT, PT, 0x80, 0x8 ;  /* 0x000000000008781c */ /* 0x000fe20003f0f070 */
[----:B------:R-:W-:Y:S01]  /*3fc0*/  IMAD R90, R89, 0x80, R90 ;  /* 0x00000080595a7824 */ /* 0x000fe200078e025a */
[----:B-1----:R-:W-:Y:S01]  /*3fd0*/  IADD3 R4, PT, PT, R87, 0x400, RZ ;  /* 0x0000040057047810 */ /* 0x002fe20007ffe0ff */
[----:B------:R-:W-:-:S12]  /*3fe0*/  UIADD3.X UR11, UPT, UPT, URZ, UR9, URZ, UP0, !UPT ;  /* 0x00000009ff0b7290 */ /* 0x000fd800087fe4ff */
.L_x_70:
[----:B------:R-:W-:Y:S02]  /*3ff0*/  PLOP3.LUT P1, PT, P1, P0, PT, 0xf2, 0x2f ;  /* 0x00000000002f781c */ /* 0x000fe40000f21e72 */
[----:B------:R-:W-:-:S08]  /*4000*/  @P0 R2UR P1, UR6, R127 ;  /* 0x000000007f0602ca */ /* 0x000fd00000020000 */
[----:B------:R-:W-:Y:S02]  /*4010*/  PLOP3.LUT P1, PT, P1, P0, PT, 0xf2, 0x2f ;  /* 0x00000000002f781c */ /* 0x000fe40000f21e72 */
[----:B------:R-:W-:-:S08]  /*4020*/  @P0 R2UR.OR P1, UR5, R90 ;  /* 0x000000005a0502ca */ /* 0x000fd00000120000 */
[----:B------:R-:W-:Y:S02]  /*4030*/  PLOP3.LUT P1, PT, P1, P0, PT, 0xf2, 0x2f ;  /* 0x00000000002f781c */ /* 0x000fe40000f21e72 */
[----:B------:R-:W-:-:S08]  /*4040*/  @P0 R2UR.OR P1, UR4, R4 ;  /* 0x00000000040402ca */ /* 0x000fd00000120000 */
[----:B------:R-:W-:Y:S02]  /*4050*/  @P0 PLOP3.LUT P0, PT, P1, PT, PT, 0x80, 0x8 ;  /* 0x000000000008081c */ /* 0x000fe40000f0f070 */
[----:B------:R-:W-:-:S03]  /*4060*/  PLOP3.LUT P1, PT, PT, PT, PT, 0x80, 0x8 ;  /* 0x000000000008781c */ /* 0x000fc60003f2f070 */
[----:B------:R1:W-:Y:S08]  /*4070*/  UTMASTG.2D [UR4], [UR10], desc[URZ] ;  /* 0x0000ff040a0073b5 */ /* 0x0003f00008009000 */
[----:B-1----:R-:W-:Y:S05]  /*4080*/  @P0 BRA.U.ANY `(.L_x_70) ;  /* 0xfffffffd00d80947 */ /* 0x002fea000393ffff */
[----:B------:R0:W-:Y:S01]  /*4090*/  UTMACMDFLUSH ;  /* 0x00000000000079b7 */ /* 0x0001e20000000000 */
[----:B------:R-:W-:-:S04]  /*40a0*/  DEPBAR.LE SB0, 0x0 ;  /* 0x000080000000791a */ /* 0x000fc80000000000 */
.L_x_69:
[----:B------:R-:W-:Y:S05]  /*40b0*/  BSYNC.RECONVERGENT B0 ;  /* 0x0000000000007941 */ /* 0x000fea0003800200 */
.L_x_68:
[----:B-1----:R-:W-:Y:S01]  /*40c0*/  FMUL2 R20, R80.F32x2.HI_LO, -1.4426950216293334961 ;  /* 0xbfb8aa3b5014784a */ /* 0x002fe20001000000 */
[----:B------:R-:W-:Y:S01]  /*40d0*/  BAR.SYNC.DEFER_BLOCKING 0x2, 0x80 ;  /* 0x0082000000007b1d */ /* 0x000fe20000010000 */
[----:B------:R-:W-:Y:S01]  /*40e0*/  FMUL2 R4, R34.F32x2.HI_LO, -1.4426950216293334961 ;  /* 0xbfb8aa3b2204784a */ /* 0x000fe20001000000 */
[----:B------:R-:W-:Y:S01]  /*40f0*/  ISETP.NE.AND P2, PT, R124, RZ, PT ;  /* 0x000000ff7c00720c */ /* 0x000fe20003f45270 */
[----:B------:R-:W-:Y:S02]  /*4100*/  FMUL2 R22, R78.F32x2.HI_LO, -1.4426950216293334961 ;  /* 0xbfb8aa3b4e16784a */ /* 0x000fe40001000000 */
[----:B------:R-:W-:Y:S01]  /*4110*/  FMUL2 R6, R32.F32x2.HI_LO, -1.4426950216293334961 ;  /* 0xbfb8aa3b2006784a */ /* 0x000fe20001000000 */
[----:B------:R-:W-:Y:S01]  /*4120*/  MUFU.EX2 R20, R20 ;  /* 0x0000001400147308 */ /* 0x000fe20000000800 */
[----:B------:R-:W-:Y:S02]  /*4130*/  FMUL2 R96, R70.F32x2.HI_LO, -1.4426950216293334961 ;  /* 0xbfb8aa3b4660784a */ /* 0x000fe40001000000 */
[----:B------:R-:W-:-:S02]  /*4140*/  FMUL2 R94, R72.F32x2.HI_LO, -1.4426950216293334961 ;  /* 0xbfb8aa3b485e784a */ /* 0x000fc40001000000 */
[----:B------:R-:W-:Y:S02]  /*4150*/  FMUL2 R100, R64.F32x2.HI_LO, -1.4426950216293334961 ;  /* 0xbfb8aa3b4064784a */ /* 0x000fe40001000000 */
[----:B------:R-:W-:Y:S01]  /*4160*/  FMUL2 R90, R76.F32x2.HI_LO, -1.4426950216293334961 ;  /* 0xbfb8aa3b4c5a784a */ /* 0x000fe20001000000 */
[----:B------:R-:W1:Y:S01]  /*4170*/  MUFU.EX2 R21, R21 ;  /* 0x0000001500157308 */ /* 0x000e620000000800 */
[----:B------:R-:W-:Y:S02]  /*4180*/  FMUL2 R8, R30.F32x2.HI_LO, -1.4426950216293334961 ;  /* 0xbfb8aa3b1e08784a */ /* 0x000fe40001000000 */
[----:B------:R-:W-:Y:S02]  /*4190*/  FMUL2 R92, R74.F32x2.HI_LO, -1.4426950216293334961 ;  /* 0xbfb8aa3b4a5c784a */ /* 0x000fe40001000000 */
[----:B------:R-:W-:Y:S02]  /*41a0*/  FMUL2 R10, R28.F32x2.HI_LO, -1.4426950216293334961 ;  /* 0xbfb8aa3b1c0a784a */ /* 0x000fe40001000000 */
[----:B------:R-:W-:Y:S01]  /*41b0*/  FMUL2 R14, R24.F32x2.HI_LO, -1.4426950216293334961 ;  /* 0xbfb8aa3b180e784a */ /* 0x000fe20001000000 */
[----:B------:R-:W-:Y:S01]  /*41c0*/  MUFU.EX2 R4, R4 ;  /* 0x0000000400047308 */ /* 0x000fe20000000800 */
[----:B------:R-:W-:-:S02]  /*41d0*/  FMUL2 R12, R26.F32x2.HI_LO, -1.4426950216293334961 ;  /* 0xbfb8aa3b1a0c784a */ /* 0x000fc40001000000 */
[----:B------:R-:W-:Y:S02]  /*41e0*/  FMUL2 R98, R68.F32x2.HI_LO, -1.4426950216293334961 ;  /* 0xbfb8aa3b4462784a */ /* 0x000fe40001000000 */
[----:B------:R-:W-:Y:S02]  /*41f0*/  FMUL2 R16, R84.F32x2.HI_LO, -1.4426950216293334961 ;  /* 0xbfb8aa3b5410784a */ /* 0x000fe40001000000 */
[----:B------:R-:W-:Y:S01]  /*4200*/  FMUL2 R18, R82.F32x2.HI_LO, -1.4426950216293334961 ;  /* 0xbfb8aa3b5212784a */ /* 0x000fe20001000000 */
[----:B------:R-:W2:Y:S01]  /*4210*/  MUFU.EX2 R5, R5 ;  /* 0x0000000500057308 */ /* 0x000ea20000000800 */
[----:B-1----:R-:W-:-:S07]  /*4220*/  FADD2 R20, R20.F32x2.HI_LO, 1 ;  /* 0x3f8000001414744b */ /* 0x002fce0000200000 */
[----:B------:R-:W-:Y:S08]  /*4230*/  MUFU.EX2 R22, R22 ;  /* 0x0000001600167308 */ /* 0x000ff00000000800 */
[----:B------:R-:W1:Y:S01]  /*4240*/  MUFU.EX2 R23, R23 ;  /* 0x0000001700177308 */ /* 0x000e620000000800 */
[----:B--2---:R-:W-:-:S07]  /*4250*/  FADD2 R4, R4.F32x2.HI_LO, 1 ;  /* 0x3f8000000404744b */ /* 0x004fce0000200000 */
[----:B------:R-:W-:Y:S08]  /*4260*/  MUFU.EX2 R6, R6 ;  /* 0x0000000600067308 */ /* 0x000ff00000000800 */
        /* <DEDUP_REMOVED lines=35> */
[----:B------:R-:W-:Y:S08]  /*44a0*/  MUFU.RCP R20, R20 ;  /* 0x0000001400147308 */ /* 0x000ff00000001000 */
[----:B------:R-:W2:Y:S01]  /*44b0*/  MUFU.RCP R21, R21 ;  /* 0x0000001500157308 */ /* 0x000ea20000001000 */
[----:B-1----:R-:W-:-:S07]  /*44c0*/  FADD2 R16, R16.F32x2.HI_LO, 1 ;  /* 0x3f8000001010744b */ /* 0x002fce0000200000 */
[----:B------:R-:W-:Y:S08]  /*44d0*/  MUFU.RCP R4, R4 ;  /* 0x0000000400047308 */ /* 0x000ff00000001000 */
[----:B------:R-:W1:Y:S01]  /*44e0*/  MUFU.RCP R5, R5 ;  /* 0x0000000500057308 */ /* 0x000e620000001000 */
[----:B--2---:R-:W-:-:S04]  /*44f0*/  FMUL2 R20, R20.F32x2.HI_LO, R80.F32x2.HI_LO ;  /* 0x000000501414724a */ /* 0x004fc80000000000 */
[----:B------:R-:W-:-:S03]  /*4500*/  FMUL2 R20, R20.F32x2.HI_LO, R50.F32x2.HI_LO ;  /* 0x000000321414724a */ /* 0x000fc60000000000 */
[----:B------:R-:W-:Y:S01]  /*4510*/  MUFU.EX2 R18, R18 ;  /* 0x0000001200127308 */ /* 0x000fe20000000800 */
[----:B------:R-:W-:-:S07]  /*4520*/  FMUL2 R20, R20.F32x2.HI_LO, R123.F32 ;  /* 0x0000007b1414724a */ /* 0x000fce0001000000 */
[----:B------:R-:W2:Y:S01]  /*4530*/  MUFU.EX2 R19, R19 ;  /* 0x0000001300137308 */ /* 0x000ea20000000800 */
[----:B-1----:R-:W-:-:S04]  /*4540*/  FMUL2 R4, R4.F32x2.HI_LO, R34.F32x2.HI_LO ;  /* 0x000000220404724a */ /* 0x002fc80000000000 */
[----:B------:R-:W-:-:S03]  /*4550*/  FMUL2 R4, R4.F32x2.HI_LO, R66.F32x2.HI_LO ;  /* 0x000000420404724a */ /* 0x000fc60000000000 */
[----:B------:R-:W-:Y:S01]  /*4560*/  MUFU.RCP R22, R22 ;  /* 0x0000001600167308 */ /* 0x000fe20000001000 */
[----:B------:R-:W-:-:S07]  /*4570*/  FMUL2 R4, R4.F32x2.HI_LO, R123.F32 ;  /* 0x0000007b0404724a */ /* 0x000fce0001000000 */
[----:B------:R-:W1:Y:S01]  /*4580*/  MUFU.RCP R23, R23 ;  /* 0x0000001700177308 */ /* 0x000e620000001000 */
[----:B--2---:R-:W-:-:S07]  /*4590*/  FADD2 R18, R18.F32x2.HI_LO, 1 ;  /* 0x3f8000001212744b */ /* 0x004fce0000200000 */
[----:B------:R-:W-:Y:S08]  /*45a0*/  MUFU.RCP R6, R6 ;  /* 0x0000000600067308 */ /* 0x000ff00000001000 */
[----:B------:R-:W2:Y:S01]  /*45b0*/  MUFU.RCP R7, R7 ;  /* 0x0000000700077308 */ /* 0x000ea20000001000 */
[----:B-1----:R-:W-:-:S04]  /*45c0*/  FMUL2 R22, R22.F32x2.HI_LO, R78.F32x2.HI_LO ;  /* 0x0000004e1616724a */ /* 0x002fc80000000000 */
[----:B------:R-:W-:-:S03]  /*45d0*/  FMUL2 R22, R22.F32x2.HI_LO, R44.F32x2.HI_LO ;  /* 0x0000002c1616724a */ /* 0x000fc60000000000 */
[----:B------:R-:W-:Y:S01]  /*45e0*/  MUFU.RCP R96, R96 ;  /* 0x0000006000607308 */ /* 0x000fe20000001000 */
[----:B------:R-:W-:-:S07]  /*45f0*/  FMUL2 R22, R22.F32x2.HI_LO, R123.F32 ;  /* 0x0000007b1616724a */ /* 0x000fce0001000000 */
[----:B------:R-:W1:Y:S01]  /*4600*/  MUFU.RCP R97, R97 ;  /* 0x0000006100617308 */ /* 0x000e620000001000 */
[----:B--2---:R-:W-:-:S04]  /*4610*/  FMUL2 R6, R6.F32x2.HI_LO, R32.F32x2.HI_LO ;  /* 0x000000200606724a */ /* 0x004fc80000000000 */
[----:B------:R-:W-:-:S03]  /*4620*/  FMUL2 R6, R6.F32x2.HI_LO, R60.F32x2.HI_LO ;  /* 0x0000003c0606724a */ /* 0x000fc60000000000 */
[----:B------:R-:W-:Y:S01]  /*4630*/  MUFU.RCP R94, R94 ;  /* 0x0000005e005e7308 */ /* 0x000fe20000001000 */
[----:B------:R-:W-:-:S07]  /*4640*/  FMUL2 R6, R6.F32x2.HI_LO, R123.F32 ;  /* 0x0000007b0606724a */ /* 0x000fce0001000000 */
        /* <DEDUP_REMOVED lines=12> */
[----:B------:R-:W-:Y:S01]  /*4710*/  FMUL2 R100, R100.F32x2.HI_LO, R2.F32x2.HI_LO ;  /* 0x000000026464724a */ /* 0x000fe20000000000 */
[-C--:B------:R-:W-:Y:S02]  /*4720*/  FMNMX.NAN R3, |R20|, |R4|.reuse, !PT ;  /* 0x4000000414037209 */ /* 0x080fe40007820200 */
[----:B------:R-:W-:Y:S01]  /*4730*/  MUFU.RCP R8, R8 ;  /* 0x0000000800087308 */ /* 0x000fe20000001000 */
[----:B------:R-:W-:Y:S01]  /*4740*/  F2FP.SATFINITE.E2M1.F32.PACK_AB_MERGE_C R4, R5, R4, RZ ;  /* 0x000000040504723e */ /* 0x000fe200042070ff */
[----:B------:R-:W-:Y:S01]  /*4750*/  FMUL2 R100, R100.F32x2.HI_LO, R123.F32 ;  /* 0x0000007b6464724a */ /* 0x000fe20001000000 */
[----:B------:R-:W-:Y:S02]  /*4760*/  FMNMX.NAN R2, |R23|, |R7|, !PT ;  /* 0x4000000717027209 */ /* 0x000fe40007820200 */
[----:B------:R-:W-:-:S03]  /*4770*/  PRMT R4, R4, 0x7054, RZ ;  /* 0x0000705404047816 */ /* 0x000fc600000000ff */
        /* <DEDUP_REMOVED lines=21> */
[----:B--2---:R-:W-:Y:S01]  /*48d0*/  FMUL2 R14, R14.F32x2.HI_LO, R24.F32x2.HI_LO ;  /* 0x000000180e0e724a */ /* 0x004fe20000000000 */
[C---:B------:R-:W-:Y:S02]  /*48e0*/  FMNMX.NAN R24, |R21|.reuse, |R5|, !PT ;  /* 0x4000000515187209 */ /* 0x040fe40007820200 */
[----:B------:R-:W-:Y:S01]  /*48f0*/  F2FP.SATFINITE.E2M1.F32.PACK_AB_MERGE_C R25, R21, R20, RZ ;  /* 0x000000141519723e */ /* 0x000fe200042070ff */
[----:B------:R-:W-:Y:S01]  /*4900*/  FMUL2 R14, R14.F32x2.HI_LO, R52.F32x2.HI_LO ;  /* 0x000000340e0e724a */ /* 0x000fe20000000000 */
[----:B------:R-:W-:Y:S02]  /*4910*/  F2FP.SATFINITE.E2M1.F32.PACK_AB_MERGE_C R5, R23, R22, RZ ;  /* 0x000000161705723e */ /* 0x000fe400042070ff */
[----:B------:R-:W-:Y:S01]  /*4920*/  MUFU.RCP R98, R98 ;  /* 0x0000006200627308 */ /* 0x000fe20000001000 */
[----:B------:R-:W-:Y:S01]  /*4930*/  FMNMX.NAN R21, |R22|, |R6|, !PT ;  /* 0x4000000616157209 */ /* 0x000fe20007820200 */
[----:B------:R-:W-:Y:S01]  /*4940*/  FMUL2 R14, R14.F32x2.HI_LO, R123.F32 ;  /* 0x0000007b0e0e724a */ /* 0x000fe20001000000 */
[----:B------:R-:W-:-:S02]  /*4950*/  F2FP.SATFINITE.E2M1.F32.PACK_AB_MERGE_C R22, R97, R96, RZ ;  /* 0x000000606116723e */ /* 0x000fc400042070ff */
[----:B------:R-:W-:Y:S02]  /*4960*/  F2FP.SATFINITE.E2M1.F32.PACK_AB_MERGE_C R6, R7, R6, RZ ;  /* 0x000000060706723e */ /* 0x000fe400042070ff */
[----:B------:R-:W-:Y:S01]  /*4970*/  PRMT R22, R22, 0x7604, RZ ;  /* 0x0000760416167816 */ /* 0x000fe200000000ff */
[----:B------:R-:W2:Y:S01]  /*4980*/  MUFU.RCP R99, R99 ;  /* 0x0000006300637308 */ /* 0x000ea20000001000 */
[----:B-1----:R-:W-:Y:S01]  /*4990*/  FMUL2 R12, R12.F32x2.HI_LO, R26.F32x2.HI_LO ;  /* 0x0000001a0c0c724a */ /* 0x002fe20000000000 */
[----:B------:R-:W-:Y:S02]  /*49a0*/  F2FP.SATFINITE.E2M1.F32.PACK_AB_MERGE_C R27, R95, R94, RZ ;  /* 0x0000005e5f1b723e */ /* 0x000fe400042070ff */
[----:B------:R-:W-:Y:S01]  /*49b0*/  FMNMX.NAN R20, |R91|, |R9|, !PT ;  /* 0x400000095b147209 */ /* 0x000fe20007820200 */
[----:B------:R-:W-:Y:S01]  /*49c0*/  FMUL2 R12, R12.F32x2.HI_LO, R58.F32x2.HI_LO ;  /* 0x0000003a0c0c724a */ /* 0x000fe20000000000 */
[----:B------:R-:W-:Y:S02]  /*49d0*/  PRMT R27, R27, 0x7054, RZ ;  /* 0x000070541b1b7816 */ /* 0x000fe400000000ff */
[----:B------:R-:W-:Y:S01]  /*49e0*/  MUFU.RCP R16, R16 ;  /* 0x0000001000107308 */ /* 0x000fe20000001000 */
[----:B------:R-:W-:Y:S01]  /*49f0*/  FMUL2 R12, R12.F32x2.HI_LO, R123.F32 ;  /* 0x0000007b0c0c724a */ /* 0x000fe20001000000 */
[----:B------:R-:W-:-:S02]  /*4a00*/  F2FP.SATFINITE.E2M1.F32.PACK_AB_MERGE_C R7, R9, R8, RZ ;  /* 0x000000080907723e */ /* 0x000fc400042070ff */
[----:B------:R-:W-:Y:S02]  /*4a10*/  FMNMX.NAN R23, |R90|, |R8|, !PT ;  /* 0x400000085a177209 */ /* 0x000fe40007820200 */
[----:B------:R-:W-:Y:S02]  /*4a20*/  FMNMX.NAN R9, |R92|, |R10|, !PT ;  /* 0x4000000a5c097209 */ /* 0x000fe40007820200 */
[----:B------:R-:W1:Y:S01]  /*4a30*/  MUFU.RCP R17, R17 ;  /* 0x0000001100117308 */ /* 0x000e620000001000 */
[----:B--2---:R-:W-:Y:S01]  /*4a40*/  FMUL2 R98, R98.F32x2.HI_LO, R68.F32x2.HI_LO ;  /* 0x000000446262724a */ /* 0x004fe20000000000 */
[----:B------:R-:W-:Y:S02]  /*4a50*/  FMNMX.NAN R8, |R93|, |R11|, !PT ;  /* 0x4000000b5d087209 */ /* 0x000fe40007820200 */
[----:B------:R-:W-:Y:S01]  /*4a60*/  F2FP.SATFINITE.E2M1.F32.PACK_AB_MERGE_C R10, R11, R10, RZ ;  /* 0x0000000a0b0a723e */ /* 0x000fe200042070ff */
[----:B------:R-:W-:Y:S01]  /*4a70*/  FMUL2 R98, R98.F32x2.HI_LO, R38.F32x2.HI_LO ;  /* 0x000000266262724a */ /* 0x000fe20000000000 */
[----:B------:R-:W-:-:S02]  /*4a80*/  LOP3.LUT R11, R22, R27, RZ, 0xfc, !PT ;  /* 0x0000001b160b7212 */ /* 0x000fc400078efcff */
[----:B------:R-:W-:Y:S01]  /*4a90*/  MUFU.RCP R18, R18 ;  /* 0x0000001200127308 */ /* 0x000fe20000001000 */
[----:B------:R-:W-:Y:S01]  /*4aa0*/  F2FP.SATFINITE.E2M1.F32.PACK_AB_MERGE_C R26, R13, R12, RZ ;  /* 0x0000000c0d1a723e */ /* 0x000fe200042070ff */
[----:B------:R-:W-:Y:S01]  /*4ab0*/  FMUL2 R98, R98.F32x2.HI_LO, R123.F32 ;  /* 0x0000007b6262724a */ /* 0x000fe20001000000 */
[----:B------:R-:W-:Y:S02]  /*4ac0*/  F2FP.SATFINITE.E2M1.F32.PACK_AB_MERGE_C R27, R15, R14, RZ ;  /* 0x0000000e0f1b723e */ /* 0x000fe400042070ff */
[----:B------:R-:W-:Y:S02]  /*4ad0*/  FMNMX3.NAN R24, |R95|, |R13|, R24, !PT ;  /* 0x4000000d5f187276 */ /* 0x000fe40007820218 */
[----:B------:R-:W-:Y:S01]  /*4ae0*/  PRMT R22, R25, 0x7054, RZ ;  /* 0x0000705419167816 */ /* 0x000fe200000000ff */
[----:B------:R-:W2:Y:S01]  /*4af0*/  MUFU.RCP R19, R19 ;  /* 0x0000001300137308 */ /* 0x000ea20000001000 */
[----:B-1----:R-:W-:Y:S01]  /*4b00*/  FMUL2 R16, R16.F32x2.HI_LO, R84.F32x2.HI_LO ;  /* 0x000000541010724a */ /* 0x002fe20000000000 */
[----:B------:R-:W-:-:S02]  /*4b10*/  PRMT R13, R5, 0x7604, RZ ;  /* 0x00007604050d7816 */ /* 0x000fc400000000ff */
[----:B------:R-:W-:Y:S01]  /*4b20*/  PRMT R26, R26, 0x7054, RZ ;  /* 0x000070541a1a7816 */ /* 0x000fe200000000ff */
[----:B------:R-:W-:Y:S01]  /*4b30*/  FMUL2 R16, R16.F32x2.HI_LO, R54.F32x2.HI_LO ;  /* 0x000000361010724a */ /* 0x000fe20000000000 */
[----:B------:R-:W-:Y:S02]  /*4b40*/  PRMT R5, R27, 0x7604, RZ ;  /* 0x000076041b057816 */ /* 0x000fe400000000ff */
[----:B------:R-:W-:Y:S01]  /*4b50*/  PRMT R25, R6, 0x7604, RZ ;  /* 0x0000760406197816 */ /* 0x000fe200000000ff */
[----:B------:R-:W-:Y:S01]  /*4b60*/  FMUL2 R16, R16.F32x2.HI_LO, R123.F32 ;  /* 0x0000007b1010724a */ /* 0x000fe20001000000 */
[----:B------:R-:W-:Y:S02]  /*4b70*/  LOP3.LUT R22, R13, R22, RZ, 0xfc, !PT ;  /* 0x000000160d167212 */ /* 0x000fe400078efcff */
[C---:B------:R-:W-:Y:S02]  /*4b80*/  F2FP.SATFINITE.E2M1.F32.PACK_AB_MERGE_C R6, R99.reuse, R98, RZ ;  /* 0x000000626306723e */ /* 0x040fe400042070ff */
[----:B------:R-:W-:-:S02]  /*4b90*/  FMNMX3.NAN R13, |R99|, |R17|, R20, !PT ;  /* 0x40000011630d7276 */ /* 0x000fc40007820214 */
[----:B------:R-:W-:Y:S01]  /*4ba0*/  F2FP.SATFINITE.E2M1.F32.PACK_AB_MERGE_C R91, R91, R90, RZ ;  /* 0x0000005a5b5b723e */ /* 0x000fe200042070ff */
[----:B--2---:R-:W-:Y:S01]  /*4bb0*/  FMUL2 R18, R18.F32x2.HI_LO, R82.F32x2.HI_LO ;  /* 0x000000521212724a */ /* 0x004fe20000000000 */
[----:B------:R-:W-:Y:S02]  /*4bc0*/  LOP3.LUT R5, R5, R26, RZ, 0xfc, !PT ;  /* 0x0000001a05057212 */ /* 0x000fe400078efcff */
[----:B------:R-:W-:Y:S01]  /*4bd0*/  LOP3.LUT R4, R25, R4, RZ, 0xfc, !PT ;  /* 0x0000000419047212 */ /* 0x000fe200078efcff */
[----:B------:R-:W-:Y:S01]  /*4be0*/  FMUL2 R18, R18.F32x2.HI_LO, R48.F32x2.HI_LO ;  /* 0x000000301212724a */ /* 0x000fe20000000000 */
[----:B------:R-:W-:Y:S02]  /*4bf0*/  F2FP.SATFINITE.E2M1.F32.PACK_AB_MERGE_C R20, R17, R16, RZ ;  /* 0x000000101114723e */ /* 0x000fe400042070ff */
[----:B------:R-:W-:Y:S01]  /*4c00*/  LOP3.LUT R6, R11, 0xff, R6, 0xf8, !PT ;  /* 0x000000ff0b067812 */ /* 0x000fe200078ef806 */
[----:B------:R-:W-:Y:S01]  /*4c10*/  FMUL2 R18, R18.F32x2.HI_LO, R123.F32 ;  /* 0x0000007b1212724a */ /* 0x000fe20001000000 */
[----:B------:R-:W-:-:S02]  /*4c20*/  F2FP.SATFINITE.E2M1.F32.PACK_AB_MERGE_C R17, R101, R100, RZ ;  /* 0x000000646511723e */ /* 0x000fc400042070ff */
[----:B------:R-:W-:Y:S02]  /*4c30*/  F2FP.SATFINITE.E2M1.F32.PACK_AB_MERGE_C R93, R93, R92, RZ ;  /* 0x0000005c5d5d723e */ /* 0x000fe400042070ff */
[----:B------:R-:W-:Y:S02]  /*4c40*/  LOP3.LUT R22, R22, 0xff, R91, 0xf8, !PT ;  /* 0x000000ff16167812 */ /* 0x000fe400078ef85b */
[----:B------:R-:W-:Y:S02]  /*4c50*/  LOP3.LUT R20, R5, 0xff, R20, 0xf8, !PT ;  /* 0x000000ff05147812 */ /* 0x000fe400078ef814 */
[----:B------:R-:W-:Y:S02]  /*4c60*/  F2FP.SATFINITE.E2M1.F32.PACK_AB_MERGE_C R11, R19, R18, RZ ;  /* 0x00000012130b723e */ /* 0x000fe400042070ff */
[----:B------:R-:W-:Y:S02]  /*4c70*/  LOP3.LUT R7, R4, 0xff, R7, 0xf8, !PT ;  /* 0x000000ff04077812 */ /* 0x000fe400078ef807 */
[----:B------:R-:W-:-:S02]  /*4c80*/  PRMT R4, R17, 0x6540, R6 ;  /* 0x0000654011047816 */ /* 0x000fc40000000006 */
[----:B------:R-:W-:Y:S02]  /*4c90*/  PRMT R5, R93, 0x6540, R22 ;  /* 0x000065405d057816 */ /* 0x000fe40000000016 */
[----:B------:R-:W-:Y:S02]  /*4ca0*/  PRMT R6, R11, 0x6540, R20 ;  /* 0x000065400b067816 */ /* 0x000fe40000000014 */
[----:B------:R-:W-:Y:S02]  /*4cb0*/  PRMT R7, R10, 0x6540, R7 ;  /* 0x000065400a077816 */ /* 0x000fe40000000007 */
[----:B------:R-:W-:Y:S02]  /*4cc0*/  FMNMX3.NAN R23, |R98|, |R16|, R23, !PT ;  /* 0x4000001062177276 */ /* 0x000fe40007820217 */
[----:B------:R-:W-:Y:S01]  /*4cd0*/  FMNMX3.NAN R12, |R94|, |R12|, R3, !PT ;  /* 0x4000000c5e0c7276 */ /* 0x000fe20007820203 */
[----:B------:R1:W-:Y:S01]  /*4ce0*/  STS.128 [R112+0x4400], R4 ;  /* 0x0044000470007388 */ /* 0x0003e20000000c00 */
[----:B------:R-:W-:-:S02]  /*4cf0*/  FMNMX3.NAN R8, |R101|, |R19|, R8, !PT ;  /* 0x4000001365087276 */ /* 0x000fc40007820208 */
[----:B------:R-:W-:Y:S01]  /*4d00*/  FMNMX3.NAN R15, |R97|, |R15|, R2, !PT ;  /* 0x4000000f610f7276 */ /* 0x000fe20007820202 */
[----:B------:R2:W-:Y:S06]  /*4d10*/  MEMBAR.ALL.CTA ;  /* 0x0000000000007992 */ /* 0x0005ec0000008000 */
[----:B--2---:R-:W2:Y:S01]  /*4d20*/  FENCE.VIEW.ASYNC.S ;  /* 0x00000000000073c6 */ /* 0x004ea20000000000 */
[----:B------:R-:W-:Y:S02]  /*4d30*/  FMNMX3.NAN R9, |R100|, |R18|, R9, !PT ;  /* 0x4000001264097276 */ /* 0x000fe40007820209 */
[----:B------:R-:W-:-:S02]  /*4d40*/  FMNMX3.NAN R14, |R96|, |R14|, R21, !PT ;  /* 0x4000000e600e7276 */ /* 0x000fc40007820215 */
[----:B------:R-:W-:Y:S02]  /*4d50*/  FMNMX.NAN R13, R13, R24, !PT ;  /* 0x000000180d0d7209 */ /* 0x000fe40007820000 */
[----:B------:R-:W-:Y:S02]  /*4d60*/  FMNMX.NAN R12, R23, R12, !PT ;  /* 0x0000000c170c7209 */ /* 0x000fe40007820000 */
[----:B------:R-:W-:Y:S02]  /*4d70*/  FMNMX3.NAN R8, R8, R15, R13, !PT ;  /* 0x0000000f08087276 */ /* 0x000fe4000782000d */
[----:B------:R-:W-:-:S04]  /*4d80*/  FMNMX3.NAN R9, R9, R14, R12, !PT ;  /* 0x0000000e09097276 */ /* 0x000fc8000782000c */
[----:B------:R-:W-:-:S04]  /*4d90*/  FMNMX3.NAN R9, R9, R8, RZ, !PT ;  /* 0x0000000809097276 */ /* 0x000fc800078200ff */
[----:B------:R-:W-:Y:S01]  /*4da0*/  FMNMX R128, R9, R128, !PT ;  /* 0x0000008009807209 */ /* 0x000fe20007800000 */
[----:B--2---:R-:W-:Y:S06]  /*4db0*/  BAR.SYNC.DEFER_BLOCKING 0x2, 0x80 ;  /* 0x0082000000007b1d */ /* 0x004fec0000010000 */
[----:B-1----:R-:W-:Y:S05]  /*4dc0*/  @P2 BRA `(.L_x_71) ;  /* 0x0000000000442947 */ /* 0x002fea0003800000 */
[----:B------:R-:W-:Y:S01]  /*4dd0*/  IMAD R130, R89, 0x4, R130 ;  /* 0x0000000459827824 */ /* 0x000fe200078e0282 */
[----:B------:R-:W-:Y:S01]  /*4de0*/  UIADD3 UR10, UP0, UPT, UR8, 0x2c0, URZ ;  /* 0x000002c0080a7890 */ /* 0x000fe2000ff1e0ff */
[----:B------:R-:W-:Y:S02]  /*4df0*/  PLOP3.LUT P0, PT, PT, PT, PT, 0x80, 0x8 ;  /* 0x000000000008781c */ /* 0x000fe40003f0f070 */
[----:B------:R-:W-:Y:S01]  /*4e00*/  IADD3 R2, PT, PT, R87, 0x4400, RZ ;  /* 0x0000440057027810 */ /* 0x000fe20007ffe0ff */
[----:B------:R-:W-:Y:S01]  /*4e10*/  IMAD.SHL.U32 R130, R130, 0x10, RZ ;  /* 0x0000001082827824 */ /* 0x000fe200078e00ff */
[----:B------:R-:W-:-:S12]  /*4e20*/  UIADD3.X UR11, UPT, UPT, URZ, UR9, URZ, UP0, !UPT ;  /* 0x00000009ff0b7290 */ /* 0x000fd800087fe4ff */
.L_x_72:
        /* <DEDUP_REMOVED lines=10> */
[----:B------:R0:W-:Y:S02]  /*4ed0*/  UTMACMDFLUSH ;  /* 0x00000000000079b7 */ /* 0x0001e40000000000 */
.L_x_71:
[----:B------:R-:W-:Y:S01]  /*4ee0*/  BAR.SYNC.DEFER_BLOCKING 0x2, 0x80 ;  /* 0x0082000000007b1d */ /* 0x000fe20000010000 */
[----:B------:R-:W-:Y:S01]  /*4ef0*/  HFMA2 R130, -RZ, RZ, 0, 1.1920928955078125e-07 ;  /* 0x00000002ff827431 */ /* 0x000fe200000001ff */
[----:B------:R-:W-:-:S04]  /*4f00*/  PLOP3.LUT P0, PT, PT, PT, PT, 0x8, 0x80 ;  /* 0x000000000080781c */ /* 0x000fc80003f0e170 */
[----:B------:R-:W-:Y:S09]  /*4f10*/  @P3 BRA `(.L_x_73) ;  /* 0xffffffe800c83947 */ /* 0x000ff2000383ffff */
[----:B------:R-:W-:Y:S02]  /*4f20*/  ELECT P0, URZ, PT ;  /* 0x0000000000ff782f */ /* 0x000fe40003800000 */
[C---:B------:R-:W-:Y:S01]  /*4f30*/  LEA R3, R110.reuse, R87, 0x3 ;  /* 0x000000576e037211 */ /* 0x040fe200078e18ff */
[----:B------:R-:W-:Y:S01]  /*4f40*/  BSSY B0, `(.L_x_74) ;  /* 0x0000009000007945 */ /* 0x000fe20003800000 */
[----:B------:R-:W-:Y:S01]  /*4f50*/  SHF.L.U32 R4, R109, 0x1f, RZ ;  /* 0x0000001f6d047819 */ /* 0x000fe200000006ff */
[----:B------:R-:W-:-:S08]  /*4f60*/  IMAD R91, R110, 0x10, R87 ;  /* 0x000000106e5b7824 */ /* 0x000fd000078e0257 */
[----:B------:R-:W-:Y:S02]  /*4f70*/  @P0 VIADD R5, R126, 0x80 ;  /* 0x000000807e050836 */ /* 0x000fe40000000000 */
[----:B------:R-:W-:-:S03]  /*4f80*/  @P0 IMAD.MOV.U32 R2, RZ, RZ, 0x1 ;  /* 0x00000001ff020424 */ /* 0x000fc600078e00ff */
[----:B------:R-:W-:-:S04]  /*4f90*/  @P0 PRMT R5, R104, 0x654, R5 ;  /* 0x0000065468050816 */ /* 0x000fc80000000005 */
[----:B------:R1:W-:Y:S01]  /*4fa0*/  @P0 SYNCS.ARRIVE.TRANS64.RED.ART0 RZ, [R5+URZ], R2 ;  /* 0x0000000205ff09a7 */ /* 0x0003e200085004ff */
[----:B------:R-:W2:Y:S02]  /*4fb0*/  SYNCS.PHASECHK.TRANS64.TRYWAIT P0, [R3+URZ+0x90], R4 ;  /* 0x00009004030075a7 */ /* 0x000ea400080011ff */
[----:B-12---:R-:W-:Y:S05]  /*4fc0*/  @!P0 BRA `(.L_x_75) ;  /* 0x0000000c00588947 */ /* 0x006fea0003800000 */
.L_x_111:
[----:B------:R-:W-:Y:S05]  /*4fd0*/  BSYNC B0 ;  /* 0x0000000000007941 */ /* 0x000fea0003800000 */
.L_x_74:
[----:B------:R-:W2:Y:S01]  /*4fe0*/  LDS.128 R88, [R91+0x32410] ;  /* 0x032410005b587984 */ /* 0x000ea20000000c00 */
[----:B------:R-:W-:Y:S01]  /*4ff0*/  CREDUX.MAXABS.F32.NAN UR4, R128 ;  /* 0x00000000800472cc */ /* 0x000fe20000006400 */
[----:B------:R-:W-:Y:S01]  /*5000*/  BSSY.RECONVERGENT B0, `(.L_x_76) ;  /* 0x0000016000007945 */ /* 0x000fe20003800200 */
[----:B------:R-:W-:Y:S01]  /*5010*/  ISETP.NE.AND P0, PT, R105, RZ, PT ;  /* 0x000000ff6900720c */ /* 0x000fe20003f05270 */
[----:B------:R3:W-:Y:S06]  /*5020*/  MEMBAR.ALL.CTA ;  /* 0x0000000000007992 */ /* 0x0007ec0000008000 */
[----:B---3--:R-:W3:Y:S01]  /*5030*/  FENCE.VIEW.ASYNC.S ;  /* 0x00000000000073c6 */ /* 0x008ee20000000000 */
[----:B------:R-:W-:-:S02]  /*5040*/  VIADD R108, R108, 0x1 ;  /* 0x000000016c6c7836 */ /* 0x000fc40000000000 */
[----:B------:R-:W-:Y:S02]  /*5050*/  VIADD R110, R110, 0x1 ;  /* 0x000000016e6e7836 */ /* 0x000fe40000000000 */
[----:B------:R-:W-:Y:S01]  /*5060*/  IMAD.U32 R2, RZ, RZ, UR4 ;  /* 0x00000004ff027e24 */ /* 0x000fe2000f8e00ff */
[----:B---3--:R3:W-:Y:S04]  /*5070*/  SYNCS.ARRIVE.TRANS64.ART0 RZ, [R3+URZ+0xa0], R0 ;  /* 0x0000a00003ff79a7 */ /* 0x0087e800085000ff */
[----:B------:R3:W-:Y:S01]  /*5080*/  @!P0 STS [R121+0x32400], R2 ;  /* 0x0324000279008388 */ /* 0x0007e20000000800 */
[----:B------:R-:W-:Y:S01]  /*5090*/  BAR.SYNC.DEFER_BLOCKING 0x2, 0x80 ;  /* 0x0082000000007b1d */ /* 0x000fe20000010000 */
[----:B------:R-:W-:-:S13]  /*50a0*/  LOP3.LUT P0, RZ, R124, R105, RZ, 0xfc, !PT ;  /* 0x000000697cff7212 */ /* 0x000fda000780fcff */
[----:B------:R-:W-:Y:S05]  /*50b0*/  @P0 BRA `(.L_x_77) ;  /* 0x0000000000280947 */ /* 0x000fea0003800000 */
[----:B------:R-:W-:Y:S01]  /*50c0*/  IMAD.U32 R86, RZ, RZ, UR7 ;  /* 0x00000007ff567e24 */ /* 0x000fe2000f8e00ff */
[----:B------:R-:W-:Y:S01]  /*50d0*/  MOV R87, 0x400 ;  /* 0x0000040000577802 */ /* 0x000fe20000000f00 */
[----:B------:R-:W4:Y:S03]  /*50e0*/  LDCU.64 UR4, c[0x0][0x740] ;  /* 0x0000e800ff0477ac */ /* 0x000f260008000a00 */
[----:B------:R-:W-:-:S05]  /*50f0*/  LEA R87, R86, R87, 0x18 ;  /* 0x0000005756577211 */ /* 0x000fca00078ec0ff */
[----:B-1----:R-:W1:Y:S01]  /*5100*/  LDS.128 R4, [R87+0x32400] ;  /* 0x0324000057047984 */ /* 0x002e620000000c00 */
[----:B---34-:R-:W-:-:S04]  /*5110*/  LEA R2, P0, R103, UR4, 0x2 ;  /* 0x0000000467027c11 */ /* 0x018fc8000f8010ff */
[----:B------:R-:W-:Y:S02]  /*5120*/  LEA.HI.X R3, R103, UR5, R102, 0x2, P0 ;  /* 0x0000000567037c11 */ /* 0x000fe400080f1466 */
[----:B-1----:R-:W-:-:S04]  /*5130*/  FMNMX3 R4, R4, RZ, R5, !PT ;  /* 0x000000ff04047276 */ /* 0x002fc80007800005 */
[----:B------:R-:W-:-:S05]  /*5140*/  FMNMX3 R7, R4, R6, R7, !PT ;  /* 0x0000000604077276 */ /* 0x000fca0007800007 */
[----:B------:R4:W-:Y:S02]  /*5150*/  REDG.E.MAX.S32.STRONG.GPU desc[UR30][R2.64], R7 ;  /* 0x000000070200798e */ /* 0x0009e4000d12e31e */
.L_x_77:
[----:B------:R-:W-:Y:S05]  /*5160*/  BSYNC.RECONVERGENT B0 ;  /* 0x0000000000007941 */ /* 0x000fea0003800200 */
.L_x_76:
[----:B--2---:R-:W-:Y:S02]  /*5170*/  ISETP.NE.AND P0, PT, R91, 0x1, PT ;  /* 0x000000015b00780c */ /* 0x004fe40003f05270 */
[----:B------:R-:W-:Y:S02]  /*5180*/  ISETP.NE.AND P1, PT, R110, 0x2, PT ;  /* 0x000000026e00780c */ /* 0x000fe40003f25270 */
[----:B------:R-:W-:Y:S02]  /*5190*/  ISETP.NE.AND P2, PT, R108, 0x2, PT ;  /* 0x000000026c00780c */ /* 0x000fe40003f45270 */
[----:B------:R-:W-:Y:S02]  /*51a0*/  SEL R4, RZ, 0x1, P1 ;  /* 0x00000001ff047807 */ /* 0x000fe40000800000 */
[----:B---34-:R-:W-:Y:S02]  /*51b0*/  SEL R2, RZ, 0x1, P2 ;  /* 0x00000001ff027807 */ /* 0x018fe40001000000 */
[----:B------:R-:W-:-:S02]  /*51c0*/  LOP3.LUT R109, R109, R4, RZ, 0x3c, !PT ;  /* 0x000000046d6d7212 */ /* 0x000fc400078e3cff */
[----:B------:R-:W-:Y:S02]  /*51d0*/  LOP3.LUT R107, R107, R2, RZ, 0x3c, !PT ;  /* 0x000000026b6b7212 */ /* 0x000fe400078e3cff */
[----:B------:R-:W-:Y:S02]  /*51e0*/  SEL R110, R110, RZ, P1 ;  /* 0x000000ff6e6e7207 */ /* 0x000fe40000800000 */
[----:B------:R-:W-:Y:S01]  /*51f0*/  SEL R108, R108, RZ, P2 ;  /* 0x000000ff6c6c7207 */ /* 0x000fe20001000000 */
[----:B------:R-:W-:Y:S06]  /*5200*/  @!P0 BRA `(.L_x_78) ;  /* 0xffffffe400a08947 */ /* 0x000fec000383ffff */
.L_x_66:
[----:B------:R-:W-:-:S13]  /*5210*/  ISETP.NE.AND P0, PT, R124, RZ, PT ;  /* 0x000000ff7c00720c */ /* 0x000fda0003f05270 */
[----:B------:R-:W-:Y:S05]  /*5220*/  @P0 BRA `(.L_x_79) ;  /* 0x0000000000200947 */ /* 0x000fea0003800000 */
[----:B------:R-:W2:Y:S01]  /*5230*/  S2UR UR4, SR_CgaCtaId ;  /* 0x00000000000479c3 */ /* 0x000ea20000008800 */
[----:B------:R-:W-:Y:S01]  /*5240*/  ELECT P1, URZ, PT ;  /* 0x0000000000ff782f */ /* 0x000fe20003820000 */
[----:B------:R-:W-:-:S06]  /*5250*/  IMAD.MOV.U32 R2, RZ, RZ, 0x1 ;  /* 0x00000001ff027424 */ /* 0x000fcc00078e00ff */
[----:B------:R-:W-:Y:S06]  /*5260*/  UVIRTCOUNT.DEALLOC.SMPOOL 0x80 ;  /* 0x000000800000784c */ /* 0x000fec0000000000 */
[----:B-1----:R-:W-:Y:S01]  /*5270*/  @P1 MOV R3, 0x40 ;  /* 0x0000004000031802 */ /* 0x002fe20000000f00 */
[----:B--2---:R-:W-:-:S05]  /*5280*/  @P1 IMAD.U32 R86, RZ, RZ, UR4 ;  /* 0x00000004ff561e24 */ /* 0x004fca000f8e00ff */
[----:B------:R-:W-:-:S05]  /*5290*/  @P1 LEA R3, R86, R3, 0x18 ;  /* 0x0000000356031211 */ /* 0x000fca00078ec0ff */
[----:B------:R2:W-:Y:S02]  /*52a0*/  @P1 STS.U8 [R3], R2 ;  /* 0x0000000203001388 */ /* 0x0005e40000000000 */
.L_x_79:
[----:B------:R-:W-:Y:S06]  /*52b0*/  BAR.SYNC.DEFER_BLOCKING 0x2, 0x80 ;  /* 0x0082000000007b1d */ /* 0x000fec0000010000 */
[----:B------:R-:W-:Y:S05]  /*52c0*/  @P0 BRA `(.L_x_80) ;  /* 0x0000000000d80947 */ /* 0x000fea0003800000 */
[----:B-12---:R-:W-:Y:S01]  /*52d0*/  VIADD R3, R87, 0xb0 ;  /* 0x000000b057037836 */ /* 0x006fe20000000000 */
[----:B------:R-:W-:Y:S01]  /*52e0*/  LOP3.LUT R86, R86, 0x1, RZ, 0x3c, !PT ;  /* 0x0000000156567812 */ /* 0x000fe200078e3cff */
[----:B------:R-:W-:Y:S03]  /*52f0*/  BSSY B0, `(.L_x_81) ;  /* 0x0000005000007945 */ /* 0x000fe60003800000 */
[----:B------:R-:W-:-:S04]  /*5300*/  PRMT R3, R86, 0x654, R3 ;  /* 0x0000065456037816 */ /* 0x000fc80000000003 */
[----:B------:R1:W-:Y:S01]  /*5310*/  SYNCS.ARRIVE.TRANS64.RED.ART0 RZ, [R3+URZ], R0 ;  /* 0x0000000003ff79a7 */ /* 0x0003e200085004ff */
[----:B------:R-:W2:Y:S02]  /*5320*/  SYNCS.PHASECHK.TRANS64.TRYWAIT P0, [R87+URZ+0xb0], RZ ;  /* 0x0000b0ff570075a7 */ /* 0x000ea400080011ff */
[----:B-12---:R-:W-:Y:S05]  /*5330*/  @!P0 BRA `(.L_x_82) ;  /* 0x0000000800948947 */ /* 0x006fea0003800000 */
.L_x_112:
[----:B------:R-:W-:Y:S05]  /*5340*/  BSYNC B0 ;  /* 0x0000000000007941 */ /* 0x000fea0003800000 */
.L_x_81:
[----:B------:R-:W2:Y:S01]  /*5350*/  S2UR UR5, SR_CgaCtaId ;  /* 0x00000000000579c3 */ /* 0x000ea20000008800 */
[----:B------:R-:W-:Y:S01]  /*5360*/  NOP ;  /* 0x0000000000007918 */ /* 0x000fe20000000000 */
[----:B------:R-:W-:Y:S01]  /*5370*/  UMOV UR4, 0x50 ;  /* 0x0000005000047882 */ /* 0x000fe20000000000 */
[----:B------:R-:W-:Y:S01]  /*5380*/  LOP3.LUT R4, R122, 0xffff, RZ, 0xc0, !PT ;  /* 0x0000ffff7a047812 */ /* 0x000fe200078ec0ff */
[----:B------:R-:W-:-:S03]  /*5390*/  IMAD.MOV.U32 R3, RZ, RZ, 0xffff ;  /* 0x0000ffffff037424 */ /* 0x000fc600078e00ff */
[----:B------:R-:W-:-:S04]  /*53a0*/  SHF.R.U32.HI R4, RZ, 0x5, R4 ;  /* 0x00000005ff047819 */ /* 0x000fc80000011604 */
[----:B------:R-:W-:Y:S01]  /*53b0*/  SHF.L.U32 R3, R3, R4, RZ ;  /* 0x0000000403037219 */ /* 0x000fe200000006ff */
[----:B------:R-:W-:-:S05]  /*53c0*/  VIADD R5, R4, 0x10 ;  /* 0x0000001004057836 */ /* 0x000fca0000000000 */
[----:B------:R-:W-:Y:S01]  /*53d0*/  SHF.L.U32 R0, R0, R5, RZ ;  /* 0x0000000500007219 */ /* 0x000fe200000006ff */
[----:B--2---:R-:W-:-:S03]  /*53e0*/  ULEA UR5, UR5, UR4, 0x18 ;  /* 0x0000000405057291 */ /* 0x004fc6000f8ec0ff */
[----:B------:R-:W-:-:S04]  /*53f0*/  LOP3.LUT R5, R0, R3, RZ, 0xfc, !PT ;  /* 0x0000000300057212 */ /* 0x000fc800078efcff */
[C---:B------:R-:W-:Y:S02]  /*5400*/  LOP3.LUT R3, R5.reuse, 0xffff, RZ, 0xc0, !PT ;  /* 0x0000ffff05037812 */ /* 0x040fe400078ec0ff */
[----:B------:R-:W2:Y:S02]  /*5410*/  LDS R2, [UR5] ;  /* 0x00000005ff027984 */ /* 0x000ea40008000800 */
[----:B--2---:R-:W-:-:S04]  /*5420*/  LOP3.LUT R0, R5, 0xffff, R2, 0x80, !PT ;  /* 0x0000ffff05007812 */ /* 0x004fc800078e8002 */
[----:B------:R-:W-:-:S13]  /*5430*/  ISETP.NE.AND P0, PT, R0, R3, PT ;  /* 0x000000030000720c */ /* 0x000fda0003f05270 */
[----:B------:R-:W-:Y:S05]  /*5440*/  @P0 BRA `(.L_x_83) ;  /* 0x00000000006c0947 */ /* 0x000fea0003800000 */
[----:B------:R-:W-:Y:S02]  /*5450*/  SHF.R.U32.HI R0, RZ, 0x10, R2 ;  /* 0x00000010ff007819 */ /* 0x000fe40000011602 */
[----:B------:R-:W-:-:S04]  /*5460*/  SHF.R.U32.HI R3, RZ, 0x10, R5 ;  /* 0x00000010ff037819 */ /* 0x000fc80000011605 */
[----:B------:R-:W-:-:S04]  /*5470*/  LOP3.LUT R0, R0, R3, RZ, 0xc0, !PT ;  /* 0x0000000300007212 */ /* 0x000fc800078ec0ff */
[----:B------:R-:W-:-:S13]  /*5480*/  ISETP.NE.AND P0, PT, R0, R3, PT ;  /* 0x000000030000720c */ /* 0x000fda0003f05270 */
[----:B------:R-:W-:Y:S05]  /*5490*/  @P0 BRA `(.L_x_84) ;  /* 0x00000000004c0947 */ /* 0x000fea0003800000 */
[----:B------:R-:W-:Y:S02]  /*54a0*/  R2UR UR4, R5 ;  /* 0x00000000050472ca */ /* 0x000fe400000e0000 */
[----:B------:R-:W-:Y:S02]  /*54b0*/  ELECT P0, URZ, PT ;  /* 0x0000000000ff782f */ /* 0x000fe40003800000 */
[----:B------:R-:W-:-:S09]  /*54c0*/  PLOP3.LUT P1, PT, PT, PT, PT, 0x8, 0x80 ;  /* 0x000000000080781c */ /* 0x000fd20003f2e170 */
[----:B------:R-:W-:Y:S02]  /*54d0*/  ULOP3.LUT UR4, URZ, UR4, URZ, 0x33, !UPT ;  /* 0x00000004ff047292 */ /* 0x000fe4000f8e33ff */
[----:B------:R-:W-:-:S10]  /*54e0*/  VOTEU.ANY UP0, P0 ;  /* 0x0000000000ff7886 */ /* 0x000fd40000000100 */
.L_x_85:
[----:B------:R-:W-:Y:S01]  /*54f0*/  @P0 ELECT P1, URZ, PT ;  /* 0x0000000000ff082f */ /* 0x000fe20003820000 */
[----:B------:R2:W-:-:S12]  /*5500*/  @UP0 UTCATOMSWS.AND URZ, UR4 ;  /* 0x0000000400ff09e3 */ /* 0x0005d80008000000 */
[----:B------:R-:W-:Y:S02]  /*5510*/  @P1 PLOP3.LUT P0, PT, P1, PT, PT, 0x8, 0x80 ;  /* 0x000000000080181c */ /* 0x000fe40000f0e170 */
[----:B------:R-:W-:-:S11]  /*5520*/  PLOP3.LUT P1, PT, PT, PT, PT, 0x8, 0x80 ;  /* 0x000000000080781c */ /* 0x000fd60003f2e170 */
[----:B--2---:R-:W-:Y:S05]  /*5530*/  @P0 BRA.U.ANY `(.L_x_85) ;  /* 0xfffffffd00ec0947 */ /* 0x004fea000393ffff */
[----:B------:R-:W2:Y:S01]  /*5540*/  S2R R2, SR_LANEID ;  /* 0x0000000000027919 */ /* 0x000ea20000000000 */
[----:B------:R-:W-:Y:S01]  /*5550*/  IMAD.U32 R0, RZ, RZ, UR4 ;  /* 0x00000004ff007e24 */ /* 0x000fe2000f8e00ff */
[----:B------:R-:W-:Y:S02]  /*5560*/  VOTEU.ANY UR6, UPT, PT ;  /* 0x0000000000067886 */ /* 0x000fe400038e0100 */
[----:B------:R-:W-:Y:S01]  /*5570*/  UFLO.U32 UR6, UR6 ;  /* 0x00000006000672bd */ /* 0x000fe200080e0000 */
[----:B------:R-:W3:Y:S05]  /*5580*/  REDUX UR4, R0 ;  /* 0x00000000000473c4 */ /* 0x000eea0000000000 */
[----:B--2---:R-:W-:-:S02]  /*5590*/  ISETP.EQ.U32.AND P0, PT, R2, UR6, PT ;  /* 0x0000000602007c0c */ /* 0x004fc4000bf02070 */
[----:B---3--:R-:W-:-:S11]  /*55a0*/  MOV R2, UR4 ;  /* 0x0000000400027c02 */ /* 0x008fd60008000f00 */
[----:B------:R2:W-:Y:S01]  /*55b0*/  @P0 ATOMS.AND RZ, [UR5], R2 ;  /* 0x00000002ffff098c */ /* 0x0005e2000a800005 */
[----:B------:R-:W-:Y:S05]  /*55c0*/  BRA `(.L_x_86) ;  /* 0x0000000000147947 */ /* 0x000fea0003800000 */
.L_x_84:
[----:B------:R-:W-:Y:S02]  /*55d0*/  MOV R2, 0x55f0 ;  /* 0x000055f000027802 */ /* 0x000fe40000000f00 */
[----:B-1----:R-:W-:Y:S05]  /*55e0*/  CALL.REL.NOINC `($__internal_0_$__cuda_sm10x_tcgen05_guardrail_trap_col_being_dealloced_not_returned_by_alloc) ;  /* 0x0000000400fc7944 */ /* 0x002fea0003c00000 */
[----:B------:R-:W-:Y:S05]  /*55f0*/  BRA `(.L_x_86) ;  /* 0x0000000000087947 */ /* 0x000fea0003800000 */
.L_x_83:
[----:B------:R-:W-:Y:S02]  /*5600*/  MOV R2, 0x5620 ;  /* 0x0000562000027802 */ /* 0x000fe40000000f00 */
[----:B-1----:R-:W-:Y:S05]  /*5610*/  CALL.REL.NOINC `($__internal_2_$__cuda_sm10x_tcgen05_guardrail_trap_unallocated_columns_being_dealloced) ;  /* 0x0000000800087944 */ /* 0x002fea0003c00000 */
.L_x_86:
[----:B------:R-:W-:Y:S01]  /*5620*/  NOP ;  /* 0x0000000000007918 */ /* 0x000fe20000000000 */
.L_x_80:
[----:B------:R-:W-:Y:S01]  /*5630*/  ISETP.NE.AND P0, PT, R124, RZ, PT ;  /* 0x000000ff7c00720c */ /* 0x000fe20003f05270 */
[----:B------:R-:W-:-:S04]  /*5640*/  DEPBAR.LE SB0, 0x0 ;  /* 0x000080000000791a */ /* 0x000fc80000000000 */
[----:B------:R-:W-:-:S08]  /*5650*/  DEPBAR.LE SB0, 0x0 ;  /* 0x000080000000791a */ /* 0x000fd00000000000 */
[----:B------:R-:W-:Y:S05]  /*5660*/  @P0 BRA `(.L_x_52) ;  /* 0x0000000000200947 */ /* 0x000fea0003800000 */
[----:B------:R-:W-:Y:S01]  /*5670*/  ELECT P0, URZ, PT ;  /* 0x0000000000ff782f */ /* 0x000fe20003800000 */
[----:B------:R-:W-:-:S12]  /*5680*/  IMAD.MOV.U32 R0, RZ, RZ, 0x20 ;  /* 0x00000020ff007424 */ /* 0x000fd800078e00ff */
[----:B--2---:R-:W-:-:S04]  /*5690*/  @P0 IADD3 R2, PT, PT, -R0, 0x100000, RZ ;  /* 0x0010000000020810 */ /* 0x004fc80007ffe1ff */
[C---:B-1----:R-:W-:Y:S02]  /*56a0*/  @P0 SHF.L.U32 R3, R2.reuse, 0xb, RZ ;  /* 0x0000000b02030819 */ /* 0x042fe400000006ff */
[----:B------:R-:W-:-:S05]  /*56b0*/  @P0 SHF.L.U32 R2, R2, 0x1, RZ ;  /* 0x0000000102020819 */ /* 0x000fca00000006ff */
[----:B------:R1:W-:Y:S04]  /*56c0*/  @P0 STS.64 [R87+URZ+0xb0], R2 ;  /* 0x0000b00257000988 */ /* 0x0003e80008000aff */
[----:B------:R-:W2:Y:S02]  /*56d0*/  FENCE.VIEW.ASYNC.S ;  /* 0x00000000000073c6 */ /* 0x000ea40000000000 */
[----:B--2---:R-:W2:Y:S02]  /*56e0*/  SYNCS.CCTL.IVALL ;  /* 0x00000000000079b1 */ /* 0x004ea40000000000 */
.L_x_52:
[----:B--2---:R-:W-:Y:S01]  /*56f0*/  NOP ;  /* 0x0000000000007918 */ /* 0x004fe20000000000 */
[----:B-1----:R-:W-:Y:S05]  /*5700*/  EXIT ;  /* 0x000000000000794d */ /* 0x002fea0003800000 */
.L_x_22:
[----:B------:R-:W-:-:S07]  /*5710*/  MOV R20, R21 ;  /* 0x0000001500147202 */ /* 0x000fce0000000f00 */
.L_x_87:
[----:B----4-:R4:W3:Y:S02]  /*5720*/  SYNCS.PHASECHK.TRANS64.TRYWAIT P0, [R14+URZ+0xa0], R21 ;  /* 0x0000a0150e0075a7 */ /* 0x0108e400080011ff */
[----:B---3--:R-:W-:Y:S05]  /*5730*/  @!P0 NANOSLEEP.SYNCS 0x989680 ;  /* 0x009896800000895d */ /* 0x008fea0003900000 */
[----:B------:R-:W3:Y:S02]  /*5740*/  @!P0 SYNCS.PHASECHK.TRANS64 P0, [R14+URZ+0xa0], R21 ;  /* 0x0000a0150e0085a7 */ /* 0x000ee400080010ff */
[----:B---3--:R-:W-:Y:S05]  /*5750*/  @!P0 BRA `(.L_x_87) ;  /* 0xfffffffc00f08947 */ /* 0x008fea000383ffff */
[----:B------:R-:W-:Y:S05]  /*5760*/  BRA `(.L_x_88) ;  /* 0xffffffb8001c7947 */ /* 0x000fea000383ffff */
.L_x_24:
[----:B------:R-:W-:-:S07]  /*5770*/  MOV R7, R6 ;  /* 0x0000000600077202 */ /* 0x000fce0000000f00 */
.L_x_89:
[----:B--2---:R2:W3:Y:S02]  /*5780*/  SYNCS.PHASECHK.TRANS64.TRYWAIT P0, [R2+URZ+0xa0], R7 ;  /* 0x0000a007020075a7 */ /* 0x0044e400080011ff */
[----:B---3--:R-:W-:Y:S05]  /*5790*/  @!P0 NANOSLEEP.SYNCS 0x989680 ;  /* 0x009896800000895d */ /* 0x008fea0003900000 */
[----:B------:R-:W3:Y:S02]  /*57a0*/  @!P0 SYNCS.PHASECHK.TRANS64 P0, [R2+URZ+0xa0], R7 ;  /* 0x0000a007020085a7 */ /* 0x000ee400080010ff */
[----:B---3--:R-:W-:Y:S05]  /*57b0*/  @!P0 BRA `(.L_x_89) ;  /* 0xfffffffc00f08947 */ /* 0x008fea000383ffff */
[----:B------:R-:W-:Y:S05]  /*57c0*/  BRA `(.L_x_90) ;  /* 0xffffffb800c87947 */ /* 0x000fea000383ffff */
.L_x_25:
[----:B------:R-:W-:-:S07]  /*57d0*/  MOV R9, R8 ;  /* 0x0000000800097202 */ /* 0x000fce0000000f00 */
.L_x_91:
[----:B--2---:R2:W3:Y:S02]  /*57e0*/  SYNCS.PHASECHK.TRANS64.TRYWAIT P0, [R3+URZ+0xa0], R9 ;  /* 0x0000a009030075a7 */ /* 0x0044e400080011ff */
[----:B---3--:R-:W-:Y:S05]  /*57f0*/  @!P0 NANOSLEEP.SYNCS 0x989680 ;  /* 0x009896800000895d */ /* 0x008fea0003900000 */
[----:B------:R-:W3:Y:S02]  /*5800*/  @!P0 SYNCS.PHASECHK.TRANS64 P0, [R3+URZ+0xa0], R9 ;  /* 0x0000a009030085a7 */ /* 0x000ee400080010ff */
[----:B---3--:R-:W-:Y:S05]  /*5810*/  @!P0 BRA `(.L_x_91) ;  /* 0xfffffffc00f08947 */ /* 0x008fea000383ffff */
[----:B------:R-:W-:Y:S05]  /*5820*/  BRA `(.L_x_17) ;  /* 0xffffffb800fc7947 */ /* 0x000fea000383ffff */
.L_x_27:
[----:B------:R-:W-:-:S07]  /*5830*/  MOV R0, UR34 ;  /* 0x0000002200007c02 */ /* 0x000fce0008000f00 */
.L_x_92:
[----:B---3--:R3:W4:Y:S02]  /*5840*/  SYNCS.PHASECHK.TRANS64.TRYWAIT P0, [R0+URZ+0x90], RZ ;  /* 0x000090ff000075a7 */ /* 0x00872400080011ff */
[----:B----4-:R-:W-:Y:S05]  /*5850*/  @!P0 NANOSLEEP.SYNCS 0x989680 ;  /* 0x009896800000895d */ /* 0x010fea0003900000 */
[----:B------:R-:W4:Y:S02]  /*5860*/  @!P0 SYNCS.PHASECHK.TRANS64 P0, [R0+URZ+0x90], RZ ;  /* 0x000090ff000085a7 */ /* 0x000f2400080010ff */
[----:B----4-:R-:W-:Y:S05]  /*5870*/  @!P0 BRA `(.L_x_92) ;  /* 0xfffffffc00f08947 */ /* 0x010fea000383ffff */
[----:B------:R-:W-:Y:S05]  /*5880*/  BRA `(.L_x_93) ;  /* 0xffffffbc00087947 */ /* 0x000fea000383ffff */
.L_x_30:
[----:B------:R-:W-:Y:S02]  /*5890*/  MOV R4, UR4 ;  /* 0x0000000400047c02 */ /* 0x000fe40008000f00 */
[----:B------:R-:W-:Y:S02]  /*58a0*/  MOV R5, UR4 ;  /* 0x0000000400057c02 */ /* 0x000fe40008000f00 */
[----:B------:R-:W-:-:S07]  /*58b0*/  MOV R0, UR5 ;  /* 0x0000000500007c02 */ /* 0x000fce0008000f00 */
.L_x_94:
[----:B-1----:R1:W3:Y:S02]  /*58c0*/  SYNCS.PHASECHK.TRANS64.TRYWAIT P0, [R0+URZ+0x38], R5 ;  /* 0x00003805000075a7 */ /* 0x0022e400080011ff */
[----:B---3--:R-:W-:Y:S05]  /*58d0*/  @!P0 NANOSLEEP.SYNCS 0x989680 ;  /* 0x009896800000895d */ /* 0x008fea0003900000 */
[----:B------:R-:W3:Y:S02]  /*58e0*/  @!P0 SYNCS.PHASECHK.TRANS64 P0, [R0+URZ+0x38], R5 ;  /* 0x00003805000085a7 */ /* 0x000ee400080010ff */
[----:B---3--:R-:W-:Y:S05]  /*58f0*/  @!P0 BRA `(.L_x_94) ;  /* 0xfffffffc00f08947 */ /* 0x008fea000383ffff */
[----:B------:R-:W-:Y:S05]  /*5900*/  BRA `(.L_x_29) ;  /* 0xffffffbc00bc7947 */ /* 0x000fea000383ffff */
.L_x_33:
[----:B------:R-:W-:-:S07]  /*5910*/  MOV R5, R4 ;  /* 0x0000000400057202 */ /* 0x000fce0000000f00 */
.L_x_95:
[----:B--2---:R2:W3:Y:S02]  /*5920*/  SYNCS.PHASECHK.TRANS64.TRYWAIT P0, [R3+URZ+0x90], R5 ;  /* 0x00009005030075a7 */ /* 0x0044e400080011ff */
[----:B---3--:R-:W-:Y:S05]  /*5930*/  @!P0 NANOSLEEP.SYNCS 0x989680 ;  /* 0x009896800000895d */ /* 0x008fea0003900000 */
[----:B------:R-:W3:Y:S02]  /*5940*/  @!P0 SYNCS.PHASECHK.TRANS64 P0, [R3+URZ+0x90], R5 ;  /* 0x00009005030085a7 */ /* 0x000ee400080010ff */
[----:B---3--:R-:W-:Y:S05]  /*5950*/  @!P0 BRA `(.L_x_95) ;  /* 0xfffffffc00f08947 */ /* 0x008fea000383ffff */
[----:B------:R-:W-:Y:S05]  /*5960*/  BRA `(.L_x_96) ;  /* 0xffffffc000587947 */ /* 0x000fea000383ffff */
.L_x_35:
[----:B------:R-:W-:Y:S02]  /*5970*/  MOV R2, UR4 ;  /* 0x0000000400027c02 */ /* 0x000fe40008000f00 */
[----:B--2---:R-:W-:Y:S02]  /*5980*/  MOV R3, UR4 ;  /* 0x0000000400037c02 */ /* 0x004fe40008000f00 */
[----:B------:R-:W-:-:S07]  /*5990*/  MOV R0, UR5 ;  /* 0x0000000500007c02 */ /* 0x000fce0008000f00 */
.L_x_97:
[----:B-1----:R1:W2:Y:S02]  /*59a0*/  SYNCS.PHASECHK.TRANS64.TRYWAIT P0, [R0+URZ+0x38], R3 ;  /* 0x00003803000075a7 */ /* 0x0022a400080011ff */
[----:B--2---:R-:W-:Y:S05]  /*59b0*/  @!P0 NANOSLEEP.SYNCS 0x989680 ;  /* 0x009896800000895d */ /* 0x004fea0003900000 */
[----:B------:R-:W2:Y:S02]  /*59c0*/  @!P0 SYNCS.PHASECHK.TRANS64 P0, [R0+URZ+0x38], R3 ;  /* 0x00003803000085a7 */ /* 0x000ea400080010ff */
[----:B--2---:R-:W-:Y:S05]  /*59d0*/  @!P0 BRA `(.L_x_97) ;  /* 0xfffffffc00f08947 */ /* 0x004fea000383ffff */
[----:B------:R-:W-:Y:S05]  /*59e0*/  BRA `(.L_x_98) ;  /* 0xffffffc000f07947 */ /* 0x000fea000383ffff */
.L_x_37:
[----:B------:R-:W-:-:S07]  /*59f0*/  MOV R2, UR12 ;  /* 0x0000000c00027c02 */ /* 0x000fce0008000f00 */
.L_x_99:
[----:B-1----:R1:W3:Y:S02]  /*5a00*/  SYNCS.PHASECHK.TRANS64.TRYWAIT P0, [R2+URZ+0x90], RZ ;  /* 0x000090ff020075a7 */ /* 0x0022e400080011ff */
[----:B---3--:R-:W-:Y:S05]  /*5a10*/  @!P0 NANOSLEEP.SYNCS 0x989680 ;  /* 0x009896800000895d */ /* 0x008fea0003900000 */
[----:B------:R-:W3:Y:S02]  /*5a20*/  @!P0 SYNCS.PHASECHK.TRANS64 P0, [R2+URZ+0x90], RZ ;  /* 0x000090ff020085a7 */ /* 0x000ee400080010ff */
[----:B---3--:R-:W-:Y:S05]  /*5a30*/  @!P0 BRA `(.L_x_99) ;  /* 0xfffffffc00f08947 */ /* 0x008fea000383ffff */
[----:B------:R-:W-:Y:S05]  /*5a40*/  BRA `(.L_x_100) ;  /* 0xffffffc400107947 */ /* 0x000fea000383ffff */
.L_x_40:
[----:B------:R-:W-:Y:S02]  /*5a50*/  MOV R2, UR13 ;  /* 0x0000000d00027c02 */ /* 0x000fe40008000f00 */
[----:B------:R-:W-:Y:S02]  /*5a60*/  MOV R3, UR13 ;  /* 0x0000000d00037c02 */ /* 0x000fe40008000f00 */
[----:B------:R-:W-:-:S07]  /*5a70*/  MOV R0, UR17 ;  /* 0x0000001100007c02 */ /* 0x000fce0008000f00 */
.L_x_101:
[----:B-1----:R1:W2:Y:S02]  /*5a80*/  SYNCS.PHASECHK.TRANS64.TRYWAIT P0, [R0+URZ+0x80], R3 ;  /* 0x00008003000075a7 */ /* 0x0022a400080011ff */
[----:B--2---:R-:W-:Y:S05]  /*5a90*/  @!P0 NANOSLEEP.SYNCS 0x989680 ;  /* 0x009896800000895d */ /* 0x004fea0003900000 */
[----:B------:R-:W2:Y:S02]  /*5aa0*/  @!P0 SYNCS.PHASECHK.TRANS64 P0, [R0+URZ+0x80], R3 ;  /* 0x00008003000085a7 */ /* 0x000ea400080010ff */
[----:B--2---:R-:W-:Y:S05]  /*5ab0*/  @!P0 BRA `(.L_x_101) ;  /* 0xfffffffc00f08947 */ /* 0x004fea000383ffff */
[----:B------:R-:W-:Y:S05]  /*5ac0*/  BRA `(.L_x_39) ;  /* 0xffffffc800687947 */ /* 0x000fea000383ffff */
.L_x_43:
[----:B------:R-:W-:Y:S02]  /*5ad0*/  MOV R2, UR25 ;  /* 0x0000001900027c02 */ /* 0x000fe40008000f00 */
[----:B------:R-:W-:Y:S02]  /*5ae0*/  MOV R3, UR25 ;  /* 0x0000001900037c02 */ /* 0x000fe40008000f00 */
[----:B------:R-:W-:Y:S07]  /*5af0*/  MOV R0, UR13 ;  /* 0x0000000d00007c02 */ /* 0x000fee0008000f00 */
.L_x_102:
[----:B-1----:R1:W2:Y:S02]  /*5b00*/  SYNCS.PHASECHK.TRANS64.TRYWAIT P0, [R0+URZ], R3 ;  /* 0x00000003000075a7 */ /* 0x0022a400080011ff */
[----:B--2---:R-:W-:Y:S05]  /*5b10*/  @!P0 NANOSLEEP.SYNCS 0x989680 ;  /* 0x009896800000895d */ /* 0x004fea0003900000 */
[----:B------:R-:W2:Y:S02]  /*5b20*/  @!P0 SYNCS.PHASECHK.TRANS64 P0, [R0+URZ], R3 ;  /* 0x00000003000085a7 */ /* 0x000ea400080010ff */
[----:B--2---:R-:W-:Y:S05]  /*5b30*/  @!P0 BRA `(.L_x_102) ;  /* 0xfffffffc00f08947 */ /* 0x004fea000383ffff */
[----:B------:R-:W-:Y:S05]  /*5b40*/  BRA `(.L_x_42) ;  /* 0xffffffc800cc7947 */ /* 0x000fea000383ffff */
.L_x_46:
[-C--:B------:R-:W-:Y:S02]  /*5b50*/  MOV R6, R3.reuse ;  /* 0x0000000300067202 */ /* 0x080fe40000000f00 */
[----:B------:R-:W-:-:S07]  /*5b60*/  MOV R7, R3 ;  /* 0x0000000300077202 */ /* 0x000fce0000000f00 */
.L_x_103:
[----:B--2---:R2:W3:Y:S02]  /*5b70*/  SYNCS.PHASECHK.TRANS64.TRYWAIT P0, [R2+URZ+0x90], R7 ;  /* 0x00009007020075a7 */ /* 0x0044e400080011ff */
[----:B---3--:R-:W-:Y:S05]  /*5b80*/  @!P0 NANOSLEEP.SYNCS 0x989680 ;  /* 0x009896800000895d */ /* 0x008fea0003900000 */
[----:B------:R-:W3:Y:S02]  /*5b90*/  @!P0 SYNCS.PHASECHK.TRANS64 P0, [R2+URZ+0x90], R7 ;  /* 0x00009007020085a7 */ /* 0x000ee400080010ff */
[----:B---3--:R-:W-:Y:S05]  /*5ba0*/  @!P0 BRA `(.L_x_103) ;  /* 0xfffffffc00f08947 */ /* 0x008fea000383ffff */
[----:B------:R-:W-:Y:S05]  /*5bb0*/  BRA `(.L_x_104) ;  /* 0xffffffcc00687947 */ /* 0x000fea000383ffff */
.L_x_61:
[----:B------:R-:W-:-:S07]  /*5bc0*/  MOV R15, R14 ;  /* 0x0000000e000f7202 */ /* 0x000fce0000000f00 */
.L_x_105:
[----:B-1----:R1:W2:Y:S02]  /*5bd0*/  SYNCS.PHASECHK.TRANS64.TRYWAIT P0, [R3+URZ], R15 ;  /* 0x0000000f030075a7 */ /* 0x0022a400080011ff */
[----:B--2---:R-:W-:Y:S05]  /*5be0*/  @!P0 NANOSLEEP.SYNCS 0x989680 ;  /* 0x009896800000895d */ /* 0x004fea0003900000 */
[----:B------:R-:W2:Y:S02]  /*5bf0*/  @!P0 SYNCS.PHASECHK.TRANS64 P0, [R3+URZ], R15 ;  /* 0x0000000f030085a7 */ /* 0x000ea400080010ff */
[----:B--2---:R-:W-:Y:S05]  /*5c00*/  @!P0 BRA `(.L_x_105) ;  /* 0xfffffffc00f08947 */ /* 0x004fea000383ffff */
[----:B------:R-:W-:Y:S05]  /*5c10*/  BRA `(.L_x_60) ;  /* 0xffffffd4003c7947 */ /* 0x000fea000383ffff */
.L_x_64:
[----:B------:R-:W-:-:S07]  /*5c20*/  MOV R9, R8 ;  /* 0x0000000800097202 */ /* 0x000fce0000000f00 */
.L_x_106:
[----:B-1----:R1:W2:Y:S02]  /*5c30*/  SYNCS.PHASECHK.TRANS64.TRYWAIT P0, [R3+URZ], R9 ;  /* 0x00000009030075a7 */ /* 0x0022a400080011ff */
[----:B--2---:R-:W-:Y:S05]  /*5c40*/  @!P0 NANOSLEEP.SYNCS 0x989680 ;  /* 0x009896800000895d */ /* 0x004fea0003900000 */
[----:B------:R-:W2:Y:S02]  /*5c50*/  @!P0 SYNCS.PHASECHK.TRANS64 P0, [R3+URZ], R9 ;  /* 0x00000009030085a7 */ /* 0x000ea400080010ff */
[----:B--2---:R-:W-:Y:S05]  /*5c60*/  @!P0 BRA `(.L_x_106) ;  /* 0xfffffffc00f08947 */ /* 0x004fea000383ffff */
[----:B------:R-:W-:Y:S05]  /*5c70*/  BRA `(.L_x_63) ;  /* 0xffffffd400a47947 */ /* 0x000fea000383ffff */
.L_x_65:
[----:B-1----:R1:W3:Y:S02]  /*5c80*/  SYNCS.PHASECHK.TRANS64.TRYWAIT P0, [R87+URZ+0x90], RZ ;  /* 0x000090ff570075a7 */ /* 0x0022e400080011ff */
[----:B---3--:R-:W-:Y:S05]  /*5c90*/  @!P0 NANOSLEEP.SYNCS 0x989680 ;  /* 0x009896800000895d */ /* 0x008fea0003900000 */
[----:B------:R-:W3:Y:S02]  /*5ca0*/  @!P0 SYNCS.PHASECHK.TRANS64 P0, [R87+URZ+0x90], RZ ;  /* 0x000090ff570085a7 */ /* 0x000ee400080010ff */
[----:B---3--:R-:W-:Y:S05]  /*5cb0*/  @!P0 BRA `(.L_x_65) ;  /* 0xfffffffc00f08947 */ /* 0x008fea000383ffff */
[----:B------:R-:W-:Y:S05]  /*5cc0*/  BRA `(.L_x_107) ;  /* 0xffffffd800087947 */ /* 0x000fea000383ffff */
.L_x_67:
[----:B------:R-:W-:-:S07]  /*5cd0*/  MOV R2, R3 ;  /* 0x0000000300027202 */ /* 0x000fce0000000f00 */
.L_x_108:
[----:B--2---:R2:W3:Y:S02]  /*5ce0*/  SYNCS.PHASECHK.TRANS64.TRYWAIT P1, [R126+URZ+0x70], R3 ;  /* 0x000070037e0075a7 */ /* 0x0044e400080211ff */
[----:B---3--:R-:W-:Y:S05]  /*5cf0*/  @!P1 NANOSLEEP.SYNCS 0x989680 ;  /* 0x009896800000995d */ /* 0x008fea0003900000 */
[----:B------:R-:W3:Y:S02]  /*5d00*/  @!P1 SYNCS.PHASECHK.TRANS64 P1, [R126+URZ+0x70], R3 ;  /* 0x000070037e0095a7 */ /* 0x000ee400080210ff */
[----:B---3--:R-:W-:Y:S05]  /*5d10*/  @!P1 BRA `(.L_x_108) ;  /* 0xfffffffc00f09947 */ /* 0x008fea000383ffff */
[----:B------:R-:W-:Y:S05]  /*5d20*/  BRA `(.L_x_109) ;  /* 0xffffffdc00287947 */ /* 0x000fea000383ffff */
.L_x_75:
[----:B------:R-:W-:-:S07]  /*5d30*/  MOV R5, R4 ;  /* 0x0000000400057202 */ /* 0x000fce0000000f00 */
.L_x_110:
[----:B-1----:R1:W2:Y:S02]  /*5d40*/  SYNCS.PHASECHK.TRANS64.TRYWAIT P0, [R3+URZ+0x90], R5 ;  /* 0x00009005030075a7 */ /* 0x0022a400080011ff */
[----:B--2---:R-:W-:Y:S05]  /*5d50*/  @!P0 NANOSLEEP.SYNCS 0x989680 ;  /* 0x009896800000895d */ /* 0x004fea0003900000 */
[----:B------:R-:W2:Y:S02]  /*5d60*/  @!P0 SYNCS.PHASECHK.TRANS64 P0, [R3+URZ+0x90], R5 ;  /* 0x00009005030085a7 */ /* 0x000ea400080010ff */
[----:B--2---:R-:W-:Y:S05]  /*5d70*/  @!P0 BRA `(.L_x_110) ;  /* 0xfffffffc00f08947 */ /* 0x004fea000383ffff */
[----:B------:R-:W-:Y:S05]  /*5d80*/  BRA `(.L_x_111) ;  /* 0xfffffff000907947 */ /* 0x000fea000383ffff */
.L_x_82:
[----:B-1----:R1:W2:Y:S02]  /*5d90*/  SYNCS.PHASECHK.TRANS64.TRYWAIT P0, [R87+URZ+0xb0], RZ ;  /* 0x0000b0ff570075a7 */ /* 0x0022a400080011ff */
[----:B--2---:R-:W-:Y:S05]  /*5da0*/  @!P0 NANOSLEEP.SYNCS 0x989680 ;  /* 0x009896800000895d */ /* 0x004fea0003900000 */
[----:B------:R-:W2:Y:S02]  /*5db0*/  @!P0 SYNCS.PHASECHK.TRANS64 P0, [R87+URZ+0xb0], RZ ;  /* 0x0000b0ff570085a7 */ /* 0x000ea400080010ff */
[----:B--2---:R-:W-:Y:S05]  /*5dc0*/  @!P0 BRA `(.L_x_82) ;  /* 0xfffffffc00f08947 */ /* 0x004fea000383ffff */
[----:B------:R-:W-:Y:S05]  /*5dd0*/  BRA `(.L_x_112) ;  /* 0xfffffff400587947 */ /* 0x000fea000383ffff */
        .weak           $__internal_0_$__cuda_sm10x_tcgen05_guardrail_trap_col_being_dealloced_not_returned_by_alloc
        .type           $__internal_0_$__cuda_sm10x_tcgen05_guardrail_trap_col_being_dealloced_not_returned_by_alloc,@function
        .size           $__internal_0_$__cuda_sm10x_tcgen05_guardrail_trap_col_being_dealloced_not_returned_by_alloc,($__internal_1_$__cuda_sm10x_tcgen05_guardrail_trap_phase_invalid_during_alloc - $__internal_0_$__cuda_sm10x_tcgen05_guardrail_trap_col_being_dealloced_not_returned_by_alloc)
$__internal_0_$__cuda_sm10x_tcgen05_guardrail_trap_col_being_dealloced_not_returned_by_alloc:
[----:B------:R-:W-:Y:S05]  /*5de0*/  BPT.TRAP 0x1 ;  /* 0x000000040000795c */ /* 0x000fea0000300000 */
[----:B------:R-:W-:-:S04]  /*5df0*/  HFMA2 R3, -RZ, RZ, 0, 0 ;  /* 0x00000000ff037431 */ /* 0x000fc800000001ff */
[----:B------:R-:W-:Y:S05]  /*5e00*/  RET.REL.NODEC R2 `(kernel_cutlass_kernel_cudnngrouped_gemmgrouped_gemm_swiglugrouped_gemm_swiglu_quantBlockScaledContiguousGroupedGemmKernel_object_at__TiledMMA_ThrLayoutVMNK21111000_PermutationMNK____MMAAt_0) ;  /* 0xffffffa0027c7950 */ /* 0x000fea0003c3ffff */
        .weak           $__internal_1_$__cuda_sm10x_tcgen05_guardrail_trap_phase_invalid_during_alloc
        .type           $__internal_1_$__cuda_sm10x_tcgen05_guardrail_trap_phase_invalid_during_alloc,@function
        .size           $__internal_1_$__cuda_sm10x_tcgen05_guardrail_trap_phase_invalid_during_alloc,($__internal_2_$__cuda_sm10x_tcgen05_guardrail_trap_unallocated_columns_being_dealloced - $__internal_1_$__cuda_sm10x_tcgen05_guardrail_trap_phase_invalid_during_alloc)
$__internal_1_$__cuda_sm10x_tcgen05_guardrail_trap_phase_invalid_during_alloc:
[----:B------:R-:W-:Y:S05]  /*5e10*/  BPT.TRAP 0x1 ;  /* 0x000000040000795c */ /* 0x000fea0000300000 */
[----:B------:R-:W-:-:S04]  /*5e20*/  MOV R3, 0x0 ;  /* 0x0000000000037802 */ /* 0x000fc80000000f00 */
[----:B------:R-:W-:Y:S05]  /*5e30*/  RET.REL.NODEC R2 `(kernel_cutlass_kernel_cudnngrouped_gemmgrouped_gemm_swiglugrouped_gemm_swiglu_quantBlockScaledContiguousGroupedGemmKernel_object_at__TiledMMA_ThrLayoutVMNK21111000_PermutationMNK____MMAAt_0) ;  /* 0xffffffa002707950 */ /* 0x000fea0003c3ffff */
        .weak           $__internal_2_$__cuda_sm10x_tcgen05_guardrail_trap_unallocated_columns_being_dealloced
        .type           $__internal_2_$__cuda_sm10x_tcgen05_guardrail_trap_unallocated_columns_being_dealloced,@function
        .size           $__internal_2_$__cuda_sm10x_tcgen05_guardrail_trap_unallocated_columns_being_dealloced,(.L_x_116 - $__internal_2_$__cuda_sm10x_tcgen05_guardrail_trap_unallocated_columns_being_dealloced)
$__internal_2_$__cuda_sm10x_tcgen05_guardrail_trap_unallocated_columns_being_dealloced:
[----:B------:R-:W-:Y:S05]  /*5e40*/  BPT.TRAP 0x1 ;  /* 0x000000040000795c */ /* 0x000fea0000300000 */
[----:B------:R-:W-:-:S04]  /*5e50*/  HFMA2 R3, -RZ, RZ, 0, 0 ;  /* 0x00000000ff037431 */ /* 0x000fc800000001ff */
[----:B------:R-:W-:Y:S05]  /*5e60*/  RET.REL.NODEC R2 `(kernel_cutlass_kernel_cudnngrouped_gemmgrouped_gemm_swiglugrouped_gemm_swiglu_quantBlockScaledContiguousGroupedGemmKernel_object_at__TiledMMA_ThrLayoutVMNK21111000_PermutationMNK____MMAAt_0) ;  /* 0xffffffa002647950 */ /* 0x000fea0003c3ffff */
.L_x_113:
[----:B------:R-:W-:-:S00]  /*5e70*/  BRA `(.L_x_113) ;  /* 0xfffffffc00fc7947 */ /* 0x000fc0000383ffff */
[----:B------:R-:W-:-:S00]  /*5e80*/  NOP ;  /* 0x0000000000007918 */ /* 0x000fc00000000000 */
[----:B------:R-:W-:-:S00]  /*5e90*/  NOP ;  /* 0x0000000000007918 */ /* 0x000fc00000000000 */
[----:B------:R-:W-:-:S00]  /*5ea0*/  NOP ;  /* 0x0000000000007918 */ /* 0x000fc00000000000 */
[----:B------:R-:W-:-:S00]  /*5eb0*/  NOP ;  /* 0x0000000000007918 */ /* 0x000fc00000000000 */
[----:B------:R-:W-:-:S00]  /*5ec0*/  NOP ;  /* 0x0000000000007918 */ /* 0x000fc00000000000 */
[----:B------:R-:W-:-:S00]  /*5ed0*/  NOP ;  /* 0x0000000000007918 */ /* 0x000fc00000000000 */
[----:B------:R-:W-:-:S00]  /*5ee0*/  NOP ;  /* 0x0000000000007918 */ /* 0x000fc00000000000 */
[----:B------:R-:W-:-:S00]  /*5ef0*/  NOP ;  /* 0x0000000000007918 */ /* 0x000fc00000000000 */
.L_x_116:


//--------------------- .nv.shared.kernel_cutlass_kernel_cudnngrouped_gemmgrouped_gemm_swiglugrouped_gemm_swiglu_quantBlockScaledContiguousGroupedGemmKernel_object_at__TiledMMA_ThrLayoutVMNK21111000_PermutationMNK____MMAAt_0 --------------------------
	.section	.nv.shared.kernel_cutlass_kernel_cudnngrouped_gemmgrouped_gemm_swiglugrouped_gemm_swiglu_quantBlockScaledContiguousGroupedGemmKernel_object_at__TiledMMA_ThrLayoutVMNK21111000_PermutationMNK____MMAAt_0,"aw",@nobits
	.sectionflags	@""
	.align	1024
	.zero		1024


//--------------------- .nv.shared.reserved.0     --------------------------
	.section	.nv.shared.reserved.0,"aw",@nobits
	.align	8
	.weak		__nv_reservedSMEM_offset_0_alias
	.size		__nv_reservedSMEM_offset_0_alias, 0, 64
	.other		__nv_reservedSMEM_offset_0_alias,@"STO_CUDA_RESERVED_SHARED STV_DEFAULT"
__nv_reservedSMEM_offset_0_alias:
	.zero		0
.nv.shared.reserved.0:
	.zero		64
	.weak		__nv_reservedSMEM_allocation_phase
	.type		__nv_reservedSMEM_allocation_phase,@object
	.size		__nv_reservedSMEM_allocation_phase,(.L_0 - __nv_reservedSMEM_allocation_phase)
__nv_reservedSMEM_allocation_phase:
	.zero		1
.L_0:
	.zero		7
	.weak		__nv_reservedSMEM_devtool_atexit_pc
	.type		__nv_reservedSMEM_devtool_atexit_pc,@object
	.size		__nv_reservedSMEM_devtool_atexit_pc,(__nv_reservedSMEM_allocation_mask - __nv_reservedSMEM_devtool_atexit_pc)
__nv_reservedSMEM_devtool_atexit_pc:
	.zero		8
	.weak		__nv_reservedSMEM_allocation_mask
	.type		__nv_reservedSMEM_allocation_mask,@object
	.size		__nv_reservedSMEM_allocation_mask,(.L_2 - __nv_reservedSMEM_allocation_mask)
__nv_reservedSMEM_allocation_mask:
	.zero		4
.L_2:
	.zero		4
	.weak		__nv_reservedSMEM_tmem_allocation_pipeline_mbarrier
	.type		__nv_reservedSMEM_tmem_allocation_pipeline_mbarrier,@object
	.size		__nv_reservedSMEM_tmem_allocation_pipeline_mbarrier,(__nv_reservedSMEM_tmem_allocation_pipeline_mbarrier_parity - __nv_reservedSMEM_tmem_allocation_pipeline_mbarrier)
__nv_reservedSMEM_tmem_allocation_pipeline_mbarrier:
	.zero		8
	.weak		__nv_reservedSMEM_tmem_allocation_pipeline_mbarrier_parity
	.type		__nv_reservedSMEM_tmem_allocation_pipeline_mbarrier_parity,@object
	.size		__nv_reservedSMEM_tmem_allocation_pipeline_mbarrier_parity,(.L_4 - __nv_reservedSMEM_tmem_allocation_pipeline_mbarrier_parity)
__nv_reservedSMEM_tmem_allocation_pipeline_mbarrier_parity:
	.zero		4
.L_4:


//--------------------- .nv.constant0.kernel_cutlass_kernel_cudnngrouped_gemmgrouped_gemm_swiglugrouped_gemm_swiglu_quantBlockScaledContiguousGroupedGemmKernel_object_at__TiledMMA_ThrLayoutVMNK21111000_PermutationMNK____MMAAt_0 --------------------------
	.section	.nv.constant0.kernel_cutlass_kernel_cudnngrouped_gemmgrouped_gemm_swiglugrouped_gemm_swiglu_quantBlockScaledContiguousGroupedGemmKernel_object_at__TiledMMA_ThrLayoutVMNK21111000_PermutationMNK____MMAAt_0,"a",@progbits
	.sectionflags	@""
	.align	4
.nv.constant0.kernel_cutlass_kernel_cudnngrouped_gemmgrouped_gemm_swiglugrouped_gemm_swiglu_quantBlockScaledContiguousGroupedGemmKernel_object_at__TiledMMA_ThrLayoutVMNK21111000_PermutationMNK____MMAAt_0:
	.zero		1924


//--------------------- SYMBOLS --------------------------

	.type		.nv.reservedSmem.offset0,@object
	.size		.nv.reservedSmem.offset0,0x4
	.type		.nv.reservedSmem.cap,@object
	.size		.nv.reservedSmem.cap,0x4
